	.headerflags	@"EF_CUDA_TEXMODE_UNIFIED EF_CUDA_64BIT_ADDRESS EF_CUDA_ACCELERATORS EF_CUDA_SM90 EF_CUDA_VIRTUAL_SM(EF_CUDA_SM90)"
	.elftype	@"ET_EXEC"


//--------------------- .nv.info                  --------------------------
	.section	.nv.info,"",@"SHT_CUDA_INFO"
	.align	4


	//----- nvinfo : EIATTR_REGCOUNT
	.align		4
        /*0000*/ 	.byte	0x04, 0x2f
        /*0002*/ 	.short	(.L_1 - .L_0)
	.align		4
.L_0:
        /*0004*/ 	.word	index@(triton_poi_fused__unsafe_index_add_mul_sub_26)
        /*0008*/ 	.word	0x00000040


	//----- nvinfo : EIATTR_MIN_STACK_SIZE
	.align		4
.L_1:
        /*000c*/ 	.byte	0x04, 0x12
        /*000e*/ 	.short	(.L_3 - .L_2)
	.align		4
.L_2:
        /*0010*/ 	.word	index@(triton_poi_fused__unsafe_index_add_mul_sub_26)
        /*0014*/ 	.word	0x00000000


	//----- nvinfo : EIATTR_FRAME_SIZE
	.align		4
.L_3:
        /*0018*/ 	.byte	0x04, 0x11
        /*001a*/ 	.short	(.L_5 - .L_4)
	.align		4
.L_4:
        /*001c*/ 	.word	index@(triton_poi_fused__unsafe_index_add_mul_sub_26)
        /*0020*/ 	.word	0x00000000


	//----- nvinfo : EIATTR_MIN_STACK_SIZE
	.align		4
.L_5:
        /*0024*/ 	.byte	0x04, 0x12
        /*0026*/ 	.short	(.L_7 - .L_6)
	.align		4
.L_6:
        /*0028*/ 	.word	index@(triton_poi_fused__unsafe_index_add_mul_sub_26)
        /*002c*/ 	.word	0x00000000
.L_7:


//--------------------- .nv.info.triton_poi_fused__unsafe_index_add_mul_sub_26 --------------------------
	.section	.nv.info.triton_poi_fused__unsafe_index_add_mul_sub_26,"",@"SHT_CUDA_INFO"
	.sectionflags	@""
	.align	4


	//----- nvinfo : EIATTR_CUDA_API_VERSION
	.align		4
        /*0000*/ 	.byte	0x04, 0x37
        /*0002*/ 	.short	(.L_9 - .L_8)
.L_8:
        /*0004*/ 	.word	0x0000007c


	//----- nvinfo : EIATTR_KPARAM_INFO
	.align		4
.L_9:
        /*0008*/ 	.byte	0x04, 0x17
        /*000a*/ 	.short	(.L_11 - .L_10)
.L_10:
        /*000c*/ 	.word	0x00000000
        /*0010*/ 	.short	0x000a
        /*0012*/ 	.short	0x0050
        /*0014*/ 	.byte	0x00, 0xf0, 0x11, 0x00


	//----- nvinfo : EIATTR_KPARAM_INFO
	.align		4
.L_11:
        /*0018*/ 	.byte	0x04, 0x17
        /*001a*/ 	.short	(.L_13 - .L_12)
.L_12:
        /*001c*/ 	.word	0x00000000
        /*0020*/ 	.short	0x0009
        /*0022*/ 	.short	0x0048
        /*0024*/ 	.byte	0x00, 0xf4, 0x21, 0x00


	//----- nvinfo : EIATTR_KPARAM_INFO
	.align		4
.L_13:
        /*0028*/ 	.byte	0x04, 0x17
        /*002a*/ 	.short	(.L_15 - .L_14)
.L_14:
        /*002c*/ 	.word	0x00000000
        /*0030*/ 	.short	0x0008
        /*0032*/ 	.short	0x0040
        /*0034*/ 	.byte	0x00, 0xf4, 0x21, 0x00


	//----- nvinfo : EIATTR_KPARAM_INFO
	.align		4
.L_15:
        /*0038*/ 	.byte	0x04, 0x17
        /*003a*/ 	.short	(.L_17 - .L_16)
.L_16:
        /*003c*/ 	.word	0x00000000
        /*0040*/ 	.short	0x0007
        /*0042*/ 	.short	0x0038
        /*0044*/ 	.byte	0x00, 0xf4, 0x21, 0x00


	//----- nvinfo : EIATTR_KPARAM_INFO
	.align		4
.L_17:
        /*0048*/ 	.byte	0x04, 0x17
        /*004a*/ 	.short	(.L_19 - .L_18)
.L_18:
        /*004c*/ 	.word	0x00000000
        /*0050*/ 	.short	0x0006
        /*0052*/ 	.short	0x0030
        /*0054*/ 	.byte	0x00, 0xf4, 0x21, 0x00


	//----- nvinfo : EIATTR_KPARAM_INFO
	.align		4
.L_19:
        /*0058*/ 	.byte	0x04, 0x17
        /*005a*/ 	.short	(.L_21 - .L_20)
.L_20:
        /*005c*/ 	.word	0x00000000
        /*0060*/ 	.short	0x0005
        /*0062*/ 	.short	0x0028
        /*0064*/ 	.byte	0x00, 0xf4, 0x21, 0x00


	//----- nvinfo : EIATTR_KPARAM_INFO
	.align		4
.L_21:
        /*0068*/ 	.byte	0x04, 0x17
        /*006a*/ 	.short	(.L_23 - .L_22)
.L_22:
        /*006c*/ 	.word	0x00000000
        /*0070*/ 	.short	0x0004
        /*0072*/ 	.short	0x0020
        /*0074*/ 	.byte	0x00, 0xf4, 0x21, 0x00


	//----- nvinfo : EIATTR_KPARAM_INFO
	.align		4
.L_23:
        /*0078*/ 	.byte	0x04, 0x17
        /*007a*/ 	.short	(.L_25 - .L_24)
.L_24:
        /*007c*/ 	.word	0x00000000
        /*0080*/ 	.short	0x0003
        /*0082*/ 	.short	0x0018
        /*0084*/ 	.byte	0x00, 0xf4, 0x21, 0x00


	//----- nvinfo : EIATTR_KPARAM_INFO
	.align		4
.L_25:
        /*0088*/ 	.byte	0x04, 0x17
        /*008a*/ 	.short	(.L_27 - .L_26)
.L_26:
        /*008c*/ 	.word	0x00000000
        /*0090*/ 	.short	0x0002
        /*0092*/ 	.short	0x0010
        /*0094*/ 	.byte	0x00, 0xf4, 0x21, 0x00


	//----- nvinfo : EIATTR_KPARAM_INFO
	.align		4
.L_27:
        /*0098*/ 	.byte	0x04, 0x17
        /*009a*/ 	.short	(.L_29 - .L_28)
.L_28:
        /*009c*/ 	.word	0x00000000
        /*00a0*/ 	.short	0x0001
        /*00a2*/ 	.short	0x0008
        /*00a4*/ 	.byte	0x00, 0xf4, 0x21, 0x00


	//----- nvinfo : EIATTR_KPARAM_INFO
	.align		4
.L_29:
        /*00a8*/ 	.byte	0x04, 0x17
        /*00aa*/ 	.short	(.L_31 - .L_30)
.L_30:
        /*00ac*/ 	.word	0x00000000
        /*00b0*/ 	.short	0x0000
        /*00b2*/ 	.short	0x0000
        /*00b4*/ 	.byte	0x00, 0xf4, 0x21, 0x00


	//----- nvinfo : EIATTR_SPARSE_MMA_MASK
	.align		4
.L_31:
        /*00b8*/ 	.byte	0x03, 0x50
        /*00ba*/ 	.short	0x0000


	//----- nvinfo : EIATTR_MAXREG_COUNT
	.align		4
        /*00bc*/ 	.byte	0x03, 0x1b
        /*00be*/ 	.short	0x00ff


	//----- nvinfo : EIATTR_EXIT_INSTR_OFFSETS
	.align		4
        /*00c0*/ 	.byte	0x04, 0x1c
        /*00c2*/ 	.short	(.L_33 - .L_32)


	//   ....[0]....
.L_32:
        /*00c4*/ 	.word	0x00001be0


	//----- nvinfo : EIATTR_REQNTID
	.align		4
.L_33:
        /*00c8*/ 	.byte	0x04, 0x10
        /*00ca*/ 	.short	(.L_35 - .L_34)
.L_34:
        /*00cc*/ 	.word	0x00000080
        /*00d0*/ 	.word	0x00000001
        /*00d4*/ 	.word	0x00000001


	//----- nvinfo : EIATTR_CBANK_PARAM_SIZE
	.align		4
.L_35:
        /*00d8*/ 	.byte	0x03, 0x19
        /*00da*/ 	.short	0x0054


	//----- nvinfo : EIATTR_PARAM_CBANK
	.align		4
        /*00dc*/ 	.byte	0x04, 0x0a
        /*00de*/ 	.short	(.L_37 - .L_36)
	.align		4
.L_36:
        /*00e0*/ 	.word	index@(.nv.constant0.triton_poi_fused__unsafe_index_add_mul_sub_26)
        /*00e4*/ 	.short	0x0210
        /*00e6*/ 	.short	0x0054


	//----- nvinfo : EIATTR_SW_WAR
	.align		4
.L_37:
        /*00e8*/ 	.byte	0x04, 0x36
        /*00ea*/ 	.short	(.L_39 - .L_38)
.L_38:
        /*00ec*/ 	.word	0x00000008
.L_39:


//--------------------- .nv.callgraph             --------------------------
	.section	.nv.callgraph,"",@"SHT_CUDA_CALLGRAPH"
	.align	4
	.sectionentsize	8
	.align		4
        /*0000*/ 	.word	0x00000000
	.align		4
        /*0004*/ 	.word	0xffffffff
	.align		4
        /*0008*/ 	.word	0x00000000
	.align		4
        /*000c*/ 	.word	0xfffffffe
	.align		4
        /*0010*/ 	.word	0x00000000
	.align		4
        /*0014*/ 	.word	0xfffffffd
	.align		4
        /*0018*/ 	.word	0x00000000
	.align		4
        /*001c*/ 	.word	0xfffffffc


//--------------------- .text.triton_poi_fused__unsafe_index_add_mul_sub_26 --------------------------
	.section	.text.triton_poi_fused__unsafe_index_add_mul_sub_26,"ax",@progbits
	.align	128
        .global         triton_poi_fused__unsafe_index_add_mul_sub_26
        .type           triton_poi_fused__unsafe_index_add_mul_sub_26,@function
        .size           triton_poi_fused__unsafe_index_add_mul_sub_26,(.L_x_1 - triton_poi_fused__unsafe_index_add_mul_sub_26)
        .other          triton_poi_fused__unsafe_index_add_mul_sub_26,@"STO_CUDA_ENTRY STV_DEFAULT"
triton_poi_fused__unsafe_index_add_mul_sub_26:
.text.triton_poi_fused__unsafe_index_add_mul_sub_26:
[----:B------:R-:W-:Y:S01]  /*0000*/  LDC R1, c[0x0][0x28] ;  /* 0x00000a00ff017b82 */ /* 0x000fe20000000800 */
[----:B------:R-:W1:Y:S07]  /*0010*/  S2R R0, SR_TID.X ;  /* 0x0000000000007919 */ /* 0x000e6e0000002100 */
[----:B------:R-:W2:Y:S01]  /*0020*/  LDC.64 R8, c[0x0][0x210] ;  /* 0x00008400ff087b82 */ /* 0x000ea20000000a00 */
[----:B------:R-:W-:Y:S01]  /*0030*/  ULDC.64 UR4, c[0x0][0x208] ;  /* 0x0000820000047ab9 */ /* 0x000fe20000000a00 */
[----:B------:R-:W-:Y:S01]  /*0040*/  ULDC.64 UR8, c[0x0][0x238] ;  /* 0x00008e0000087ab9 */ /* 0x000fe20000000a00 */
[----:B------:R-:W3:Y:S01]  /*0050*/  S2R R7, SR_CTAID.X ;  /* 0x0000000000077919 */ /* 0x000ee20000002500 */
[----:B------:R-:W-:-:S04]  /*0060*/  ULDC.64 UR6, c[0x0][0x220] ;  /* 0x0000880000067ab9 */ /* 0x000fc80000000a00 */
[----:B------:R-:W4:Y:S08]  /*0070*/  LDC.64 R24, c[0x0][0x228] ;  /* 0x00008a00ff187b82 */ /* 0x000f300000000a00 */
[----:B------:R-:W5:Y:S08]  /*0080*/  LDC.64 R36, c[0x0][0x218] ;  /* 0x00008600ff247b82 */ /* 0x000f700000000a00 */
[----:B------:R-:W2:Y:S01]  /*0090*/  LDC.64 R38, c[0x0][0x240] ;  /* 0x00009000ff267b82 */ /* 0x000ea20000000a00 */
[----:B-1----:R-:W-:Y:S01]  /*00a0*/  IMAD.SHL.U32 R0, R0, 0x4, RZ ;  /* 0x0000000400007824 */ /* 0x002fe200078e00ff */
[----:B---3--:R-:W-:-:S04]  /*00b0*/  SHF.R.S32.HI R4, RZ, 0x15, R7 ;  /* 0x00000015ff047819 */ /* 0x008fc80000011407 */
[----:B------:R-:W-:Y:S02]  /*00c0*/  LOP3.LUT R0, R0, 0x1fc, RZ, 0xc0, !PT ;  /* 0x000001fc00007812 */ /* 0x000fe400078ec0ff */
[----:B------:R-:W-:-:S03]  /*00d0*/  SGXT R4, R4, 0x1 ;  /* 0x000000010404781a */ /* 0x000fc60000000200 */
[----:B------:R-:W-:-:S04]  /*00e0*/  IMAD R7, R7, 0x400, R0 ;  /* 0x0000040007077824 */ /* 0x000fc800078e0200 */
[----:B------:R-:W-:Y:S01]  /*00f0*/  VIADD R11, R7, 0x200 ;  /* 0x00000200070b7836 */ /* 0x000fe20000000000 */
[----:B------:R-:W-:-:S04]  /*0100*/  SHF.R.S32.HI R0, RZ, 0x1f, R7 ;  /* 0x0000001fff007819 */ /* 0x000fc80000011407 */
[----:B------:R-:W-:Y:S02]  /*0110*/  LEA.HI R0, R0, R7, RZ, 0x4 ;  /* 0x0000000700007211 */ /* 0x000fe400078f20ff */
[----:B------:R-:W-:Y:S02]  /*0120*/  LEA.HI R2, R4, R11, RZ, 0x4 ;  /* 0x0000000b04027211 */ /* 0x000fe400078f20ff */
[----:B------:R-:W-:Y:S02]  /*0130*/  SHF.R.S32.HI R60, RZ, 0x4, R0 ;  /* 0x00000004ff3c7819 */ /* 0x000fe40000011400 */
[----:B------:R-:W-:Y:S02]  /*0140*/  SHF.R.S32.HI R2, RZ, 0x4, R2 ;  /* 0x00000004ff027819 */ /* 0x000fe40000011402 */
[----:B------:R-:W-:Y:S02]  /*0150*/  LEA.HI R3, R60, R60, RZ, 0x4 ;  /* 0x0000003c3c037211 */ /* 0x000fe400078f20ff */
[----:B------:R-:W-:-:S02]  /*0160*/  LEA.HI R5, R2, R2, RZ, 0x4 ;  /* 0x0000000202057211 */ /* 0x000fc400078f20ff */
[----:B------:R-:W-:Y:S02]  /*0170*/  LOP3.LUT R3, R3, 0xfffffff0, RZ, 0xc0, !PT ;  /* 0xfffffff003037812 */ /* 0x000fe400078ec0ff */
[----:B------:R-:W-:-:S03]  /*0180*/  LOP3.LUT R5, R5, 0xfffffff0, RZ, 0xc0, !PT ;  /* 0xfffffff005057812 */ /* 0x000fc600078ec0ff */
[----:B------:R-:W-:Y:S02]  /*0190*/  IMAD.IADD R60, R60, 0x1, -R3 ;  /* 0x000000013c3c7824 */ /* 0x000fe400078e0a03 */
[----:B------:R-:W-:Y:S02]  /*01a0*/  IMAD.IADD R26, R2, 0x1, -R5 ;  /* 0x00000001021a7824 */ /* 0x000fe400078e0a05 */
[----:B--2---:R-:W-:Y:S01]  /*01b0*/  IMAD.WIDE R2, R60, 0x8, R8 ;  /* 0x000000083c027825 */ /* 0x004fe200078e0208 */
[----:B------:R-:W-:-:S03]  /*01c0*/  LOP3.LUT R0, R0, 0xfffffff0, RZ, 0xc0, !PT ;  /* 0xfffffff000007812 */ /* 0x000fc600078ec0ff */
[----:B------:R-:W-:Y:S02]  /*01d0*/  IMAD.WIDE R8, R26, 0x8, R8 ;  /* 0x000000081a087825 */ /* 0x000fe400078e0208 */
[----:B------:R-:W2:Y:S02]  /*01e0*/  LDG.E.EL.64 R2, desc[UR4][R2.64] ;  /* 0x0000000402027981 */ /* 0x000ea4000c2e1b00 */
[----:B------:R-:W-:Y:S02]  /*01f0*/  IMAD.IADD R23, R7, 0x1, -R0 ;  /* 0x0000000107177824 */ /* 0x000fe400078e0a00 */
[----:B------:R-:W3:Y:S02]  /*0200*/  LDG.E.EL.64 R8, desc[UR4][R8.64] ;  /* 0x0000000408087981 */ /* 0x000ee4000c2e1b00 */
[----:B----4-:R-:W-:-:S04]  /*0210*/  IMAD.WIDE R12, R23, 0x8, R24 ;  /* 0x00000008170c7825 */ /* 0x010fc800078e0218 */
[----:B-----5:R-:W-:Y:S02]  /*0220*/  IMAD.WIDE R16, R23, 0x8, R36 ;  /* 0x0000000817107825 */ /* 0x020fe400078e0224 */
[----:B------:R-:W4:Y:S04]  /*0230*/  LDG.E.EL.128 R12, desc[UR4][R12.64] ;  /* 0x000000040c0c7981 */ /* 0x000f28000c2e1d00 */
[----:B------:R-:W5:Y:S01]  /*0240*/  LDG.E.EL.128 R16, desc[UR4][R16.64] ;  /* 0x0000000410107981 */ /* 0x000f62000c2e1d00 */
[C---:B------:R-:W-:Y:S02]  /*0250*/  LEA.HI R0, R4.reuse, R7, RZ, 0x8 ;  /* 0x0000000704007211 */ /* 0x040fe400078f40ff */
[----:B------:R-:W-:Y:S02]  /*0260*/  LEA.HI R5, R4, R11, RZ, 0x8 ;  /* 0x0000000b04057211 */ /* 0x000fe400078f40ff */
[----:B------:R-:W-:-:S02]  /*0270*/  SHF.R.S32.HI R0, RZ, 0x8, R0 ;  /* 0x00000008ff007819 */ /* 0x000fc40000011400 */
[----:B------:R-:W-:-:S05]  /*0280*/  SHF.R.S32.HI R5, RZ, 0x8, R5 ;  /* 0x00000008ff057819 */ /* 0x000fca0000011405 */
[----:B------:R-:W-:-:S05]  /*0290*/  IMAD.SHL.U32 R28, R5, 0x40, RZ ;  /* 0x00000040051c7824 */ /* 0x000fca00078e00ff */
[----:B------:R-:W-:Y:S01]  /*02a0*/  SHF.R.S32.HI R10, RZ, 0x1f, R28 ;  /* 0x0000001fff0a7819 */ /* 0x000fe2000001141c */
[----:B0-----:R-:W-:-:S06]  /*02b0*/  IMAD.WIDE R32, R60, 0x8, R38 ;  /* 0x000000083c207825 */ /* 0x001fcc00078e0226 */
[----:B------:R-:W5:Y:S01]  /*02c0*/  LDG.E.EL.64 R32, desc[UR4][R32.64] ;  /* 0x0000000420207981 */ /* 0x000f62000c2e1b00 */
[----:B------:R-:W-:-:S06]  /*02d0*/  IMAD.WIDE R38, R26, 0x8, R38 ;  /* 0x000000081a267825 */ /* 0x000fcc00078e0226 */
[----:B------:R-:W5:Y:S01]  /*02e0*/  LDG.E.EL.64 R38, desc[UR4][R38.64] ;  /* 0x0000000426267981 */ /* 0x000f62000c2e1b00 */
[----:B--2---:R-:W-:-:S04]  /*02f0*/  SHF.R.U32.HI R27, RZ, 0x1c, R3 ;  /* 0x0000001cff1b7819 */ /* 0x004fc80000011603 */
[----:B------:R-:W-:Y:S02]  /*0300*/  LOP3.LUT R27, R27, 0x8, RZ, 0xc0, !PT ;  /* 0x000000081b1b7812 */ /* 0x000fe400078ec0ff */
[----:B---3--:R-:W-:Y:S02]  /*0310*/  SHF.R.U32.HI R21, RZ, 0x1c, R9 ;  /* 0x0000001cff157819 */ /* 0x008fe40000011609 */
[----:B------:R-:W-:Y:S02]  /*0320*/  IADD3 R27, P0, R2, R27, RZ ;  /* 0x0000001b021b7210 */ /* 0x000fe40007f1e0ff */
[----:B------:R-:W-:-:S03]  /*0330*/  LOP3.LUT R21, R21, 0x8, RZ, 0xc0, !PT ;  /* 0x0000000815157812 */ /* 0x000fc600078ec0ff */
[----:B------:R-:W-:Y:S01]  /*0340*/  IMAD.X R2, RZ, RZ, R3, P0 ;  /* 0x000000ffff027224 */ /* 0x000fe200000e0603 */
[----:B------:R-:W-:Y:S01]  /*0350*/  IADD3 R21, P1, R8, R21, RZ ;  /* 0x0000001508157210 */ /* 0x000fe20007f3e0ff */
[----:B------:R-:W-:Y:S01]  /*0360*/  IMAD.SHL.U32 R8, R0, 0x40, RZ ;  /* 0x0000004000087824 */ /* 0x000fe200078e00ff */
[----:B----4-:R-:W-:Y:S02]  /*0370*/  SHF.R.U32.HI R3, RZ, 0x1c, R13 ;  /* 0x0000001cff037819 */ /* 0x010fe4000001160d */
[----:B-----5:R-:W-:Y:S02]  /*0380*/  SHF.R.U32.HI R5, RZ, 0x1c, R17 ;  /* 0x0000001cff057819 */ /* 0x020fe40000011611 */
[----:B------:R-:W-:Y:S02]  /*0390*/  LOP3.LUT R3, R3, 0x8, RZ, 0xc0, !PT ;  /* 0x0000000803037812 */ /* 0x000fe400078ec0ff */
[----:B------:R-:W-:Y:S02]  /*03a0*/  SHF.R.S32.HI R42, RZ, 0x1f, R8 ;  /* 0x0000001fff2a7819 */ /* 0x000fe40000011408 */
[----:B------:R-:W-:Y:S01]  /*03b0*/  LEA R41, P0, R27, R8, 0x3 ;  /* 0x000000081b297211 */ /* 0x000fe200078018ff */
[----:B------:R-:W-:Y:S01]  /*03c0*/  IMAD.X R0, RZ, RZ, R9, P1 ;  /* 0x000000ffff007224 */ /* 0x000fe200008e0609 */
[----:B------:R-:W-:-:S02]  /*03d0*/  LOP3.LUT R5, R5, 0x8, RZ, 0xc0, !PT ;  /* 0x0000000805057812 */ /* 0x000fc400078ec0ff */
[----:B------:R-:W-:Y:S02]  /*03e0*/  LEA R9, P1, R21, R28, 0x3 ;  /* 0x0000001c15097211 */ /* 0x000fe400078218ff */
[----:B------:R-:W-:Y:S02]  /*03f0*/  IADD3 R6, P2, R12, R3, RZ ;  /* 0x000000030c067210 */ /* 0x000fe40007f5e0ff */
[----:B------:R-:W-:Y:S02]  /*0400*/  LEA.HI.X R42, R27, R42, R2, 0x3, P0 ;  /* 0x0000002a1b2a7211 */ /* 0x000fe400000f1c02 */
[----:B------:R-:W-:Y:S01]  /*0410*/  IADD3 R34, P0, R16, R5, RZ ;  /* 0x0000000510227210 */ /* 0x000fe20007f1e0ff */
[----:B------:R-:W-:Y:S01]  /*0420*/  IMAD.X R27, RZ, RZ, R13, P2 ;  /* 0x000000ffff1b7224 */ /* 0x000fe200010e060d */
[----:B------:R-:W-:Y:S02]  /*0430*/  LEA.HI.X R10, R21, R10, R0, 0x3, P1 ;  /* 0x0000000a150a7211 */ /* 0x000fe400008f1c00 */
[----:B------:R-:W0:Y:S01]  /*0440*/  LDC.64 R20, c[0x0][0x230] ;  /* 0x00008c00ff147b82 */ /* 0x000e220000000a00 */
[----:B------:R-:W-:Y:S01]  /*0450*/  IADD3 R12, P1, R9, R34, RZ ;  /* 0x00000022090c7210 */ /* 0x000fe20007f3e0ff */
[----:B------:R-:W-:Y:S01]  /*0460*/  IMAD.X R31, RZ, RZ, R17, P0 ;  /* 0x000000ffff1f7224 */ /* 0x000fe200000e0611 */
[----:B------:R-:W-:-:S02]  /*0470*/  IADD3 R52, P2, R6, R9, RZ ;  /* 0x0000000906347210 */ /* 0x000fc40007f5e0ff */
[----:B------:R-:W-:Y:S01]  /*0480*/  IADD3 R50, P0, R41, R34, RZ ;  /* 0x0000002229327210 */ /* 0x000fe20007f1e0ff */
[--C-:B------:R-:W-:Y:S02]  /*0490*/  IMAD.X R13, R10, 0x1, R31.reuse, P1 ;  /* 0x000000010a0d7824 */ /* 0x100fe400008e061f */
[C---:B------:R-:W-:Y:S02]  /*04a0*/  IMAD.X R5, R27.reuse, 0x1, R10, P2 ;  /* 0x000000011b057824 */ /* 0x040fe400010e060a */
[----:B------:R-:W-:Y:S01]  /*04b0*/  IMAD.X R3, R42, 0x1, R31, P0 ;  /* 0x000000012a037824 */ /* 0x000fe200000e061f */
[----:B------:R-:W-:Y:S02]  /*04c0*/  IADD3 R56, P0, R6, R41, RZ ;  /* 0x0000002906387210 */ /* 0x000fe40007f1e0ff */
[C---:B------:R-:W-:Y:S01]  /*04d0*/  SHF.L.U64.HI R13, R12.reuse, 0x2, R13 ;  /* 0x000000020c0d7819 */ /* 0x040fe2000001020d */
[----:B------:R-:W-:Y:S01]  /*04e0*/  IMAD.SHL.U32 R12, R12, 0x4, RZ ;  /* 0x000000040c0c7824 */ /* 0x000fe200078e00ff */
[C---:B------:R-:W-:Y:S01]  /*04f0*/  SHF.L.U64.HI R5, R52.reuse, 0x2, R5 ;  /* 0x0000000234057819 */ /* 0x040fe20000010205 */
[----:B------:R-:W-:Y:S01]  /*0500*/  IMAD.SHL.U32 R52, R52, 0x4, RZ ;  /* 0x0000000434347824 */ /* 0x000fe200078e00ff */
[----:B------:R-:W-:Y:S01]  /*0510*/  SHF.L.U64.HI R0, R50, 0x2, R3 ;  /* 0x0000000232007819 */ /* 0x000fe20000010203 */
[----:B------:R-:W-:-:S02]  /*0520*/  IMAD.X R3, R27, 0x1, R42, P0 ;  /* 0x000000011b037824 */ /* 0x000fc400000e062a */
[----:B------:R-:W-:Y:S01]  /*0530*/  IMAD.SHL.U32 R50, R50, 0x4, RZ ;  /* 0x0000000432327824 */ /* 0x000fe200078e00ff */
[----:B------:R-:W-:Y:S02]  /*0540*/  IADD3 R46, P1, R12, UR8, RZ ;  /* 0x000000080c2e7c10 */ /* 0x000fe4000ff3e0ff */
[----:B------:R-:W-:Y:S02]  /*0550*/  IADD3 R16, P2, R52, UR8, RZ ;  /* 0x0000000834107c10 */ /* 0x000fe4000ff5e0ff */
[C---:B------:R-:W-:Y:S01]  /*0560*/  SHF.L.U64.HI R3, R56.reuse, 0x2, R3 ;  /* 0x0000000238037819 */ /* 0x040fe20000010203 */
[----:B------:R-:W-:Y:S01]  /*0570*/  IMAD.SHL.U32 R56, R56, 0x4, RZ ;  /* 0x0000000438387824 */ /* 0x000fe200078e00ff */
[----:B------:R-:W-:Y:S02]  /*0580*/  IADD3 R48, P0, R50, UR8, RZ ;  /* 0x0000000832307c10 */ /* 0x000fe4000ff1e0ff */
[----:B------:R-:W-:Y:S02]  /*0590*/  IADD3.X R47, R13, UR9, RZ, P1, !PT ;  /* 0x000000090d2f7c10 */ /* 0x000fe40008ffe4ff */
[----:B------:R-:W-:Y:S01]  /*05a0*/  IADD3.X R17, R5, UR9, RZ, P2, !PT ;  /* 0x0000000905117c10 */ /* 0x000fe200097fe4ff */
[----:B0-----:R-:W-:Y:S01]  /*05b0*/  IMAD.WIDE R20, R23, 0x4, R20 ;  /* 0x0000000417147825 */ /* 0x001fe200078e0214 */
[----:B------:R-:W-:Y:S01]  /*05c0*/  IADD3.X R49, R0, UR9, RZ, P0, !PT ;  /* 0x0000000900317c10 */ /* 0x000fe200087fe4ff */
[----:B------:R-:W2:Y:S01]  /*05d0*/  LDG.E.EL R29, desc[UR4][R46.64] ;  /* 0x000000042e1d7981 */ /* 0x000ea2000c2e1900 */
[----:B------:R-:W-:-:S03]  /*05e0*/  IADD3 R44, P0, R56, UR8, RZ ;  /* 0x00000008382c7c10 */ /* 0x000fc6000ff1e0ff */
[----:B------:R-:W2:Y:S01]  /*05f0*/  LDG.E.EL R2, desc[UR4][R16.64] ;  /* 0x0000000410027981 */ /* 0x000ea2000c2e1900 */
[----:B------:R-:W-:-:S03]  /*0600*/  IADD3.X R45, R3, UR9, RZ, P0, !PT ;  /* 0x00000009032d7c10 */ /* 0x000fc600087fe4ff */
[----:B------:R-:W3:Y:S04]  /*0610*/  LDG.E.EL.128 R20, desc[UR4][R20.64] ;  /* 0x0000000414147981 */ /* 0x000ee8000c2e1d00 */
[----:B------:R0:W4:Y:S04]  /*0620*/  LDG.E.EL R35, desc[UR4][R48.64] ;  /* 0x0000000430237981 */ /* 0x000128000c2e1900 */
[----:B------:R1:W4:Y:S01]  /*0630*/  LDG.E.EL R30, desc[UR4][R44.64] ;  /* 0x000000042c1e7981 */ /* 0x000322000c2e1900 */
[----:B------:R-:W-:Y:S01]  /*0640*/  VIADD R43, R7, 0x2 ;  /* 0x00000002072b7836 */ /* 0x000fe20000000000 */
[----:B0-----:R-:W-:-:S04]  /*0650*/  SHF.R.U32.HI R49, RZ, 0x1c, R19 ;  /* 0x0000001cff317819 */ /* 0x001fc80000011613 */
[----:B------:R-:W-:Y:S02]  /*0660*/  LOP3.LUT R49, R49, 0x8, RZ, 0xc0, !PT ;  /* 0x0000000831317812 */ /* 0x000fe400078ec0ff */
[----:B------:R-:W-:Y:S02]  /*0670*/  LEA.HI R40, R4, R43, RZ, 0x4 ;  /* 0x0000002b04287211 */ /* 0x000fe400078f20ff */
[----:B------:R-:W-:-:S05]  /*0680*/  IADD3 R4, P0, R18, R49, RZ ;  /* 0x0000003112047210 */ /* 0x000fca0007f1e0ff */
[----:B------:R-:W-:Y:S01]  /*0690*/  IMAD.X R19, RZ, RZ, R19, P0 ;  /* 0x000000ffff137224 */ /* 0x000fe200000e0613 */
[----:B------:R-:W-:Y:S02]  /*06a0*/  IADD3 R17, P0, R41, R4, RZ ;  /* 0x0000000429117210 */ /* 0x000fe40007f1e0ff */
[----:B------:R-:W-:-:S03]  /*06b0*/  IADD3 R50, P1, R50, UR6, RZ ;  /* 0x0000000632327c10 */ /* 0x000fc6000ff3e0ff */
[----:B------:R-:W-:Y:S02]  /*06c0*/  IMAD.X R18, R42, 0x1, R19, P0 ;  /* 0x000000012a127824 */ /* 0x000fe400000e0613 */
[C---:B------:R-:W-:Y:S01]  /*06d0*/  IMAD.SHL.U32 R16, R17.reuse, 0x4, RZ ;  /* 0x0000000411107824 */ /* 0x040fe200078e00ff */
[----:B------:R-:W-:Y:S02]  /*06e0*/  IADD3.X R51, R0, UR7, RZ, P1, !PT ;  /* 0x0000000700337c10 */ /* 0x000fe40008ffe4ff */
[----:B------:R-:W-:Y:S02]  /*06f0*/  SHF.L.U64.HI R0, R17, 0x2, R18 ;  /* 0x0000000211007819 */ /* 0x000fe40000010212 */
[----:B------:R-:W-:Y:S02]  /*0700*/  IADD3 R48, P0, R16, UR6, RZ ;  /* 0x0000000610307c10 */ /* 0x000fe4000ff1e0ff */
[----:B------:R-:W-:Y:S01]  /*0710*/  IADD3 R12, P2, R12, UR6, RZ ;  /* 0x000000060c0c7c10 */ /* 0x000fe2000ff5e0ff */
[----:B------:R-:W5:Y:S01]  /*0720*/  LDG.E.EL R51, desc[UR4][R50.64] ;  /* 0x0000000432337981 */ /* 0x000f62000c2e1900 */
[----:B------:R-:W-:-:S02]  /*0730*/  IADD3.X R49, R0, UR7, RZ, P0, !PT ;  /* 0x0000000700317c10 */ /* 0x000fc400087fe4ff */
[----:B------:R-:W-:Y:S02]  /*0740*/  IADD3 R18, P0, R9, R4, RZ ;  /* 0x0000000409127210 */ /* 0x000fe40007f1e0ff */
[----:B------:R-:W-:Y:S01]  /*0750*/  LOP3.LUT R40, R40, 0xfffffff0, RZ, 0xc0, !PT ;  /* 0xfffffff028287812 */ /* 0x000fe200078ec0ff */
[----:B------:R-:W5:Y:S01]  /*0760*/  LDG.E.EL R48, desc[UR4][R48.64] ;  /* 0x0000000430307981 */ /* 0x000f62000c2e1900 */
[----:B------:R-:W-:Y:S01]  /*0770*/  IADD3.X R13, R13, UR7, RZ, P2, !PT ;  /* 0x000000070d0d7c10 */ /* 0x000fe200097fe4ff */
[----:B------:R-:W-:Y:S02]  /*0780*/  IMAD.X R17, R10, 0x1, R19, P0 ;  /* 0x000000010a117824 */ /* 0x000fe400000e0613 */
[----:B-1----:R-:W-:Y:S02]  /*0790*/  IMAD.SHL.U32 R44, R18, 0x4, RZ ;  /* 0x00000004122c7824 */ /* 0x002fe400078e00ff */
[----:B------:R-:W-:Y:S01]  /*07a0*/  IMAD.IADD R45, R43, 0x1, -R40 ;  /* 0x000000012b2d7824 */ /* 0x000fe200078e0a28 */
[----:B------:R-:W-:Y:S01]  /*07b0*/  SHF.R.U32.HI R40, RZ, 0x1c, R15 ;  /* 0x0000001cff287819 */ /* 0x000fe2000001160f */
[----:B------:R0:W5:Y:S01]  /*07c0*/  LDG.E.EL R43, desc[UR4][R12.64] ;  /* 0x000000040c2b7981 */ /* 0x000162000c2e1900 */
[----:B------:R-:W-:-:S02]  /*07d0*/  IADD3 R16, P1, R16, UR8, RZ ;  /* 0x0000000810107c10 */ /* 0x000fc4000ff3e0ff */
[----:B------:R-:W-:Y:S02]  /*07e0*/  SHF.L.U64.HI R18, R18, 0x2, R17 ;  /* 0x0000000212127819 */ /* 0x000fe40000010211 */
[----:B------:R-:W-:Y:S01]  /*07f0*/  IADD3 R46, P0, R44, UR6, RZ ;  /* 0x000000062c2e7c10 */ /* 0x000fe2000ff1e0ff */
[----:B0-----:R-:W-:Y:S01]  /*0800*/  IMAD.WIDE R12, R45, 0x8, R36 ;  /* 0x000000082d0c7825 */ /* 0x001fe200078e0224 */
[----:B------:R-:W-:Y:S02]  /*0810*/  LOP3.LUT R37, R40, 0x8, RZ, 0xc0, !PT ;  /* 0x0000000828257812 */ /* 0x000fe400078ec0ff */
[----:B------:R-:W-:Y:S02]  /*0820*/  IADD3.X R17, R0, UR9, RZ, P1, !PT ;  /* 0x0000000900117c10 */ /* 0x000fe40008ffe4ff */
[----:B------:R-:W-:Y:S02]  /*0830*/  IADD3.X R47, R18, UR7, RZ, P0, !PT ;  /* 0x00000007122f7c10 */ /* 0x000fe400087fe4ff */
[----:B------:R-:W-:Y:S01]  /*0840*/  IADD3 R56, P1, R56, UR6, RZ ;  /* 0x0000000638387c10 */ /* 0x000fe2000ff3e0ff */
[----:B------:R-:W5:Y:S01]  /*0850*/  LDG.E.EL R0, desc[UR4][R16.64] ;  /* 0x0000000410007981 */ /* 0x000f62000c2e1900 */
[----:B------:R-:W-:-:S02]  /*0860*/  IADD3 R14, P0, R14, R37, RZ ;  /* 0x000000250e0e7210 */ /* 0x000fc40007f1e0ff */
[----:B------:R-:W-:Y:S01]  /*0870*/  IADD3.X R57, R3, UR7, RZ, P1, !PT ;  /* 0x0000000703397c10 */ /* 0x000fe20008ffe4ff */
[----:B------:R-:W-:Y:S01]  /*0880*/  IMAD.WIDE R24, R45, 0x8, R24 ;  /* 0x000000082d187825 */ /* 0x000fe200078e0218 */
[----:B------:R-:W5:Y:S03]  /*0890*/  LDG.E.EL R46, desc[UR4][R46.64] ;  /* 0x000000042e2e7981 */ /* 0x000f66000c2e1900 */
[----:B------:R-:W-:Y:S01]  /*08a0*/  IMAD.X R3, RZ, RZ, R15, P0 ;  /* 0x000000ffff037224 */ /* 0x000fe200000e060f */
[----:B------:R-:W-:Y:S01]  /*08b0*/  IADD3 R15, P0, R14, R41, RZ ;  /* 0x000000290e0f7210 */ /* 0x000fe20007f1e0ff */
[----:B------:R-:W5:Y:S01]  /*08c0*/  LDG.E.EL R16, desc[UR4][R56.64] ;  /* 0x0000000438107981 */ /* 0x000f62000c2e1900 */
[----:B------:R-:W-:-:S03]  /*08d0*/  IADD3 R52, P1, R52, UR6, RZ ;  /* 0x0000000634347c10 */ /* 0x000fc6000ff3e0ff */
[----:B------:R-:W-:Y:S02]  /*08e0*/  IMAD.X R36, R3, 0x1, R42, P0 ;  /* 0x0000000103247824 */ /* 0x000fe400000e062a */
[C---:B------:R-:W-:Y:S01]  /*08f0*/  IMAD.SHL.U32 R54, R15.reuse, 0x4, RZ ;  /* 0x000000040f367824 */ /* 0x040fe200078e00ff */
[----:B------:R-:W-:Y:S02]  /*0900*/  IADD3.X R53, R5, UR7, RZ, P1, !PT ;  /* 0x0000000705357c10 */ /* 0x000fe40008ffe4ff */
[----:B------:R-:W-:Y:S02]  /*0910*/  SHF.L.U64.HI R5, R15, 0x2, R36 ;  /* 0x000000020f057819 */ /* 0x000fe40000010224 */
[----:B------:R-:W-:Y:S01]  /*0920*/  IADD3 R36, P0, R54, UR6, RZ ;  /* 0x0000000636247c10 */ /* 0x000fe2000ff1e0ff */
[----:B------:R0:W5:Y:S01]  /*0930*/  LDG.E.EL R52, desc[UR4][R52.64] ;  /* 0x0000000434347981 */ /* 0x000162000c2e1900 */
[----:B------:R-:W-:Y:S02]  /*0940*/  SHF.R.U32.HI R15, RZ, 0x1c, R33 ;  /* 0x0000001cff0f7819 */ /* 0x000fe40000011621 */
[----:B------:R-:W-:-:S02]  /*0950*/  IADD3.X R37, R5, UR7, RZ, P0, !PT ;  /* 0x0000000705257c10 */ /* 0x000fc400087fe4ff */
[----:B------:R-:W-:Y:S02]  /*0960*/  IADD3 R54, P0, R54, UR8, RZ ;  /* 0x0000000836367c10 */ /* 0x000fe4000ff1e0ff */
[----:B------:R-:W-:Y:S01]  /*0970*/  LOP3.LUT R15, R15, 0x8, RZ, 0xc0, !PT ;  /* 0x000000080f0f7812 */ /* 0x000fe200078ec0ff */
[----:B------:R1:W5:Y:S01]  /*0980*/  LDG.E.EL R17, desc[UR4][R36.64] ;  /* 0x0000000424117981 */ /* 0x000362000c2e1900 */
[----:B------:R-:W-:Y:S02]  /*0990*/  IADD3.X R55, R5, UR9, RZ, P0, !PT ;  /* 0x0000000905377c10 */ /* 0x000fe400087fe4ff */
[----:B------:R-:W-:Y:S02]  /*09a0*/  IADD3 R32, P0, R32, R15, RZ ;  /* 0x0000000f20207210 */ /* 0x000fe40007f1e0ff */
[C---:B0-----:R-:W-:Y:S01]  /*09b0*/  LEA R53, P2, R6.reuse, UR8, 0x2 ;  /* 0x0000000806357c11 */ /* 0x041fe2000f8410ff */
[----:B------:R0:W5:Y:S01]  /*09c0*/  LDG.E.EL R5, desc[UR4][R54.64] ;  /* 0x0000000436057981 */ /* 0x000162000c2e1900 */
[----:B-1----:R-:W1:Y:S01]  /*09d0*/  LDC.64 R36, c[0x0][0x248] ;  /* 0x00009200ff247b82 */ /* 0x002e620000000a00 */
[----:B------:R-:W-:Y:S01]  /*09e0*/  IMAD.X R33, RZ, RZ, R33, P0 ;  /* 0x000000ffff217224 */ /* 0x000fe200000e0621 */
[----:B------:R-:W-:Y:S01]  /*09f0*/  LEA.HI.X R15, R6, UR9, R27, 0x2, P2 ;  /* 0x00000009060f7c11 */ /* 0x000fe200090f141b */
[----:B-1----:R-:W-:-:S04]  /*0a00*/  IMAD.WIDE R60, R60, 0x4, R36 ;  /* 0x000000043c3c7825 */ /* 0x002fc800078e0224 */
[----:B------:R-:W-:-:S04]  /*0a10*/  IMAD.WIDE R26, R26, 0x4, R36 ;  /* 0x000000041a1a7825 */ /* 0x000fc800078e0224 */
[----:B--2---:R-:W-:-:S04]  /*0a20*/  FADD R2, -R29, R2 ;  /* 0x000000021d027221 */ /* 0x004fc80000000100 */
[----:B---3--:R-:W-:Y:S01]  /*0a30*/  FFMA R2, R20, R2, R29 ;  /* 0x0000000214027223 */ /* 0x008fe2000000001d */
[----:B------:R-:W-:-:S04]  /*0a40*/  LEA R29, P0, R34, UR8, 0x2 ;  /* 0x00000008221d7c11 */ /* 0x000fc8000f8010ff */
[----:B------:R-:W-:Y:S01]  /*0a50*/  LEA.HI.X R31, R34, UR9, R31, 0x2, P0 ;  /* 0x00000009221f7c11 */ /* 0x000fe200080f141f */
[----:B----4-:R-:W-:Y:S01]  /*0a60*/  FADD R30, -R35, R30 ;  /* 0x0000001e231e7221 */ /* 0x010fe20000000100 */
[----:B------:R-:W-:-:S03]  /*0a70*/  IADD3 R44, P0, R44, UR8, RZ ;  /* 0x000000082c2c7c10 */ /* 0x000fc6000ff1e0ff */
[----:B------:R-:W-:Y:S01]  /*0a80*/  FFMA R35, R20, R30, R35 ;  /* 0x0000001e14237223 */ /* 0x000fe20000000023 */
[C---:B------:R-:W-:Y:S01]  /*0a90*/  SHF.L.U64.HI R30, R32.reuse, 0x5, R33 ;  /* 0x00000005201e7819 */ /* 0x040fe20000010221 */
[----:B------:R-:W-:Y:S01]  /*0aa0*/  IMAD.SHL.U32 R32, R32, 0x20, RZ ;  /* 0x0000002020207824 */ /* 0x000fe200078e00ff */
[----:B------:R-:W-:Y:S02]  /*0ab0*/  IADD3.X R45, R18, UR9, RZ, P0, !PT ;  /* 0x00000009122d7c10 */ /* 0x000fe400087fe4ff */
[----:B------:R-:W-:Y:S02]  /*0ac0*/  IADD3 R33, P0, R14, R9, RZ ;  /* 0x000000090e217210 */ /* 0x000fe40007f1e0ff */
[----:B------:R-:W-:Y:S01]  /*0ad0*/  IADD3 R58, P1, R32, R29, RZ ;  /* 0x0000001d203a7210 */ /* 0x000fe20007f3e0ff */
[----:B------:R1:W2:Y:S01]  /*0ae0*/  LDG.E.EL R18, desc[UR4][R44.64] ;  /* 0x000000042c127981 */ /* 0x0002a2000c2e1900 */
[----:B0-----:R-:W-:Y:S01]  /*0af0*/  IADD3 R54, P2, R53, R32, RZ ;  /* 0x0000002035367210 */ /* 0x001fe20007f5e0ff */
[----:B------:R-:W-:-:S02]  /*0b00*/  IMAD.X R36, R3, 0x1, R10, P0 ;  /* 0x0000000103247824 */ /* 0x000fc400000e060a */
[C---:B------:R-:W-:Y:S02]  /*0b10*/  IMAD.SHL.U32 R6, R33.reuse, 0x4, RZ ;  /* 0x0000000421067824 */ /* 0x040fe400078e00ff */
[----:B------:R-:W-:Y:S01]  /*0b20*/  IMAD.X R59, R30, 0x1, R31, P1 ;  /* 0x000000011e3b7824 */ /* 0x000fe200008e061f */
[----:B------:R-:W-:Y:S01]  /*0b30*/  SHF.L.U64.HI R33, R33, 0x2, R36 ;  /* 0x0000000221217819 */ /* 0x000fe20000010224 */
[----:B------:R-:W-:Y:S01]  /*0b40*/  IMAD.X R55, R15, 0x1, R30, P2 ;  /* 0x000000010f377824 */ /* 0x000fe200010e061e */
[----:B------:R-:W-:Y:S02]  /*0b50*/  IADD3 R56, P0, R6, UR6, RZ ;  /* 0x0000000606387c10 */ /* 0x000fe4000ff1e0ff */
[----:B-1----:R-:W-:Y:S01]  /*0b60*/  IADD3 R44, P1, R6, UR8, RZ ;  /* 0x00000008062c7c10 */ /* 0x002fe2000ff3e0ff */
[----:B------:R-:W-:Y:S01]  /*0b70*/  IMAD.WIDE R54, R8, 0x4, R54 ;  /* 0x0000000408367825 */ /* 0x000fe200078e0236 */
[----:B------:R-:W-:Y:S02]  /*0b80*/  IADD3.X R57, R33, UR7, RZ, P0, !PT ;  /* 0x0000000721397c10 */ /* 0x000fe400087fe4ff */
[----:B------:R-:W-:-:S02]  /*0b90*/  IADD3.X R45, R33, UR9, RZ, P1, !PT ;  /* 0x00000009212d7c10 */ /* 0x000fc40008ffe4ff */
[C---:B------:R-:W-:Y:S01]  /*0ba0*/  LEA R33, P0, R4.reuse, UR8, 0x2 ;  /* 0x0000000804217c11 */ /* 0x040fe2000f8010ff */
[----:B------:R0:W3:Y:S03]  /*0bb0*/  LDG.E.EL R34, desc[UR4][R54.64] ;  /* 0x0000000436227981 */ /* 0x0000e6000c2e1900 */
[----:B------:R-:W-:Y:S01]  /*0bc0*/  LEA.HI.X R37, R4, UR9, R19, 0x2, P0 ;  /* 0x0000000904257c11 */ /* 0x000fe200080f1413 */
[----:B------:R-:W4:Y:S01]  /*0bd0*/  LDG.E.EL R47, desc[UR4][R56.64] ;  /* 0x00000004382f7981 */ /* 0x000f22000c2e1900 */
[----:B------:R-:W-:-:S03]  /*0be0*/  IMAD.WIDE R58, R8, 0x4, R58 ;  /* 0x00000004083a7825 */ /* 0x000fc600078e023a */
[----:B------:R-:W2:Y:S01]  /*0bf0*/  LDG.E.EL R45, desc[UR4][R44.64] ;  /* 0x000000042c2d7981 */ /* 0x000ea2000c2e1900 */
[----:B0-----:R-:W-:-:S03]  /*0c00*/  IADD3 R54, P0, R33, R32, RZ ;  /* 0x0000002021367210 */ /* 0x001fc60007f1e0ff */
[----:B------:R-:W3:Y:S02]  /*0c10*/  LDG.E.EL R49, desc[UR4][R58.64] ;  /* 0x000000043a317981 */ /* 0x000ee4000c2e1900 */
[----:B------:R-:W-:Y:S02]  /*0c20*/  IMAD.X R55, R37, 0x1, R30, P0 ;  /* 0x0000000125377824 */ /* 0x000fe400000e061e */
[----:B------:R-:W4:Y:S01]  /*0c30*/  LDG.E.EL R4, desc[UR4][R60.64] ;  /* 0x000000043c047981 */ /* 0x000f22000c2e1900 */
[----:B------:R-:W-:-:S05]  /*0c40*/  IMAD.WIDE R54, R8, 0x4, R54 ;  /* 0x0000000408367825 */ /* 0x000fca00078e0236 */
[----:B------:R0:W4:Y:S02]  /*0c50*/  LDG.E.EL R6, desc[UR4][R54.64] ;  /* 0x0000000436067981 */ /* 0x000124000c2e1900 */
[----:B0-----:R-:W-:-:S04]  /*0c60*/  LEA R55, P0, R14, UR8, 0x2 ;  /* 0x000000080e377c11 */ /* 0x001fc8000f8010ff */
[----:B------:R-:W-:Y:S02]  /*0c70*/  LEA.HI.X R3, R14, UR9, R3, 0x2, P0 ;  /* 0x000000090e037c11 */ /* 0x000fe400080f1403 */
[----:B------:R-:W-:-:S05]  /*0c80*/  IADD3 R56, P0, R55, R32, RZ ;  /* 0x0000002037387210 */ /* 0x000fca0007f1e0ff */
[----:B------:R-:W-:Y:S02]  /*0c90*/  IMAD.X R57, R3, 0x1, R30, P0 ;  /* 0x0000000103397824 */ /* 0x000fe400000e061e */
[----:B------:R-:W-:Y:S01]  /*0ca0*/  IMAD.WIDE R58, R8, 0x4, R56 ;  /* 0x00000004083a7825 */ /* 0x000fe200078e0238 */
[----:B------:R-:W-:-:S04]  /*0cb0*/  SHF.R.U32.HI R57, RZ, 0x1c, R39 ;  /* 0x0000001cff397819 */ /* 0x000fc80000011627 */
[----:B------:R-:W-:Y:S01]  /*0cc0*/  LOP3.LUT R57, R57, 0x8, RZ, 0xc0, !PT ;  /* 0x0000000839397812 */ /* 0x000fe200078ec0ff */
[----:B------:R-:W4:Y:S03]  /*0cd0*/  LDG.E.EL R19, desc[UR4][R58.64] ;  /* 0x000000043a137981 */ /* 0x000f26000c2e1900 */
[----:B------:R-:W-:-:S05]  /*0ce0*/  IADD3 R38, P0, R38, R57, RZ ;  /* 0x0000003926267210 */ /* 0x000fca0007f1e0ff */
[----:B------:R-:W-:Y:S02]  /*0cf0*/  IMAD.X R39, RZ, RZ, R39, P0 ;  /* 0x000000ffff277224 */ /* 0x000fe400000e0627 */
[----:B------:R-:W-:-:S03]  /*0d00*/  IMAD.SHL.U32 R36, R38, 0x20, RZ ;  /* 0x0000002026247824 */ /* 0x000fc600078e00ff */
[----:B------:R-:W-:Y:S02]  /*0d10*/  SHF.L.U64.HI R38, R38, 0x5, R39 ;  /* 0x0000000526267819 */ /* 0x000fe40000010227 */
[----:B------:R-:W-:-:S05]  /*0d20*/  IADD3 R14, P0, R53, R36, RZ ;  /* 0x00000024350e7210 */ /* 0x000fca0007f1e0ff */
[----:B------:R-:W-:Y:S02]  /*0d30*/  IMAD.X R15, R15, 0x1, R38, P0 ;  /* 0x000000010f0f7824 */ /* 0x000fe400000e0626 */
[----:B------:R-:W-:-:S04]  /*0d40*/  IMAD.WIDE R56, R28, 0x4, R14 ;  /* 0x000000041c387825 */ /* 0x000fc800078e020e */
[----:B------:R-:W4:Y:S01]  /*0d50*/  LDG.E.EL.128 R12, desc[UR4][R12.64] ;  /* 0x000000040c0c7981 */ /* 0x000f22000c2e1d00 */
[----:B------:R-:W-:Y:S01]  /*0d60*/  IADD3 R54, P0, R55, R36, RZ ;  /* 0x0000002437367210 */ /* 0x000fe20007f1e0ff */
[----:B-----5:R-:W-:Y:S01]  /*0d70*/  FADD R5, -R0, R5 ;  /* 0x0000000500057221 */ /* 0x020fe20000000100 */
[----:B------:R-:W-:Y:S01]  /*0d80*/  FADD R52, -R43, R52 ;  /* 0x000000342b347221 */ /* 0x000fe20000000100 */
[----:B------:R-:W-:Y:S01]  /*0d90*/  FADD R16, -R51, R16 ;  /* 0x0000001033107221 */ /* 0x000fe20000000100 */
[----:B------:R-:W5:Y:S01]  /*0da0*/  LDG.E.EL R39, desc[UR4][R56.64] ;  /* 0x0000000438277981 */ /* 0x000f62000c2e1900 */
[----:B------:R-:W-:-:S03]  /*0db0*/  IMAD.X R55, R3, 0x1, R38, P0 ;  /* 0x0000000103377824 */ /* 0x000fc600000e0626 */
[----:B------:R-:W5:Y:S04]  /*0dc0*/  LDG.E.EL R3, desc[UR4][R26.64] ;  /* 0x000000041a037981 */ /* 0x000f68000c2e1900 */
[----:B------:R-:W5:Y:S01]  /*0dd0*/  LDG.E.EL.128 R24, desc[UR4][R24.64] ;  /* 0x0000000418187981 */ /* 0x000f62000c2e1d00 */
[----:B------:R-:W-:Y:S01]  /*0de0*/  FFMA R5, R21, R5, R0 ;  /* 0x0000000515057223 */ /* 0x000fe20000000000 */
[----:B------:R-:W-:-:S05]  /*0df0*/  IMAD.WIDE R54, R28, 0x4, R54 ;  /* 0x000000041c367825 */ /* 0x000fca00078e0236 */
[----:B------:R-:W5:Y:S01]  /*0e00*/  LDG.E.EL R40, desc[UR4][R54.64] ;  /* 0x0000000436287981 */ /* 0x000f62000c2e1900 */
[----:B--2---:R-:W-:-:S04]  /*0e10*/  FADD R45, -R18, R45 ;  /* 0x0000002d122d7221 */ /* 0x004fc80000000100 */
[----:B------:R-:W-:Y:S01]  /*0e20*/  FFMA R0, R21, R45, R18 ;  /* 0x0000002d15007223 */ /* 0x000fe20000000012 */
[----:B---3--:R-:W-:-:S04]  /*0e30*/  FADD R34, -R49, R34 ;  /* 0x0000002231227221 */ /* 0x008fc80000000100 */
[----:B------:R-:W-:Y:S01]  /*0e40*/  FFMA R34, R20, R34, R49 ;  /* 0x0000002214227223 */ /* 0x000fe20000000031 */
[----:B----4-:R-:W-:-:S04]  /*0e50*/  FADD R19, -R6, R19 ;  /* 0x0000001306137221 */ /* 0x010fc80000000100 */
[----:B------:R-:W-:Y:S01]  /*0e60*/  FFMA R6, R21, R19, R6 ;  /* 0x0000001315067223 */ /* 0x000fe20000000006 */
[----:B------:R-:W-:-:S04]  /*0e70*/  SHF.R.U32.HI R45, RZ, 0x1c, R13 ;  /* 0x0000001cff2d7819 */ /* 0x000fc8000001160d */
[----:B------:R-:W-:-:S04]  /*0e80*/  LOP3.LUT R45, R45, 0x8, RZ, 0xc0, !PT ;  /* 0x000000082d2d7812 */ /* 0x000fc800078ec0ff */
[----:B------:R-:W-:-:S05]  /*0e90*/  IADD3 R44, P0, R12, R45, RZ ;  /* 0x0000002d0c2c7210 */ /* 0x000fca0007f1e0ff */
[----:B------:R-:W-:Y:S01]  /*0ea0*/  IMAD.X R49, RZ, RZ, R13, P0 ;  /* 0x000000ffff317224 */ /* 0x000fe200000e060d */
[----:B------:R-:W-:-:S05]  /*0eb0*/  IADD3 R19, P0, R41, R44, RZ ;  /* 0x0000002c29137210 */ /* 0x000fca0007f1e0ff */
[----:B------:R-:W-:Y:S02]  /*0ec0*/  IMAD.X R12, R42, 0x1, R49, P0 ;  /* 0x000000012a0c7824 */ /* 0x000fe400000e0631 */
[----:B------:R-:W-:-:S03]  /*0ed0*/  IMAD.SHL.U32 R18, R19, 0x4, RZ ;  /* 0x0000000413127824 */ /* 0x000fc600078e00ff */
[----:B------:R-:W-:Y:S02]  /*0ee0*/  SHF.L.U64.HI R19, R19, 0x2, R12 ;  /* 0x0000000213137819 */ /* 0x000fe4000001020c */
[----:B------:R-:W-:Y:S02]  /*0ef0*/  IADD3 R12, P0, R18, UR6, RZ ;  /* 0x00000006120c7c10 */ /* 0x000fe4000ff1e0ff */
[----:B-----5:R-:W-:Y:S02]  /*0f00*/  SHF.R.U32.HI R53, RZ, 0x1c, R25 ;  /* 0x0000001cff357819 */ /* 0x020fe40000011619 */
[----:B------:R-:W-:Y:S02]  /*0f10*/  IADD3.X R13, R19, UR7, RZ, P0, !PT ;  /* 0x00000007130d7c10 */ /* 0x000fe400087fe4ff */
[----:B------:R-:W-:Y:S02]  /*0f20*/  IADD3 R18, P0, R18, UR8, RZ ;  /* 0x0000000812127c10 */ /* 0x000fe4000ff1e0ff */
[----:B------:R-:W-:Y:S01]  /*0f30*/  LOP3.LUT R53, R53, 0x8, RZ, 0xc0, !PT ;  /* 0x0000000835357812 */ /* 0x000fe200078ec0ff */
[----:B------:R0:W2:Y:S01]  /*0f40*/  LDG.E.EL R45, desc[UR4][R12.64] ;  /* 0x000000040c2d7981 */ /* 0x0000a2000c2e1900 */
[----:B------:R-:W-:-:S02]  /*0f50*/  IADD3.X R19, R19, UR9, RZ, P0, !PT ;  /* 0x0000000913137c10 */ /* 0x000fc400087fe4ff */
[----:B------:R-:W-:-:S04]  /*0f60*/  IADD3 R50, P0, R24, R53, RZ ;  /* 0x0000003518327210 */ /* 0x000fc80007f1e0ff */
[----:B------:R1:W3:Y:S01]  /*0f70*/  LDG.E.EL R19, desc[UR4][R18.64] ;  /* 0x0000000412137981 */ /* 0x0002e2000c2e1900 */
[----:B------:R-:W-:Y:S01]  /*0f80*/  IMAD.X R25, RZ, RZ, R25, P0 ;  /* 0x000000ffff197224 */ /* 0x000fe200000e0619 */
[----:B0-----:R-:W-:Y:S01]  /*0f90*/  IADD3 R13, P0, R50, R41, RZ ;  /* 0x00000029320d7210 */ /* 0x001fe20007f1e0ff */
[----:B------:R-:W-:-:S04]  /*0fa0*/  FFMA R12, R20, R52, R43 ;  /* 0x00000034140c7223 */ /* 0x000fc8000000002b */
[----:B------:R-:W-:Y:S02]  /*0fb0*/  IMAD.X R24, R25, 0x1, R42, P0 ;  /* 0x0000000119187824 */ /* 0x000fe400000e062a */
[----:B------:R-:W-:-:S03]  /*0fc0*/  IMAD.SHL.U32 R52, R13, 0x4, RZ ;  /* 0x000000040d347824 */ /* 0x000fc600078e00ff */
[----:B------:R-:W-:Y:S02]  /*0fd0*/  SHF.L.U64.HI R13, R13, 0x2, R24 ;  /* 0x000000020d0d7819 */ /* 0x000fe40000010218 */
[----:B------:R-:W-:-:S04]  /*0fe0*/  IADD3 R54, P0, R52, UR8, RZ ;  /* 0x0000000834367c10 */ /* 0x000fc8000ff1e0ff */
[----:B------:R-:W-:-:S05]  /*0ff0*/  IADD3.X R55, R13, UR9, RZ, P0, !PT ;  /* 0x000000090d377c10 */ /* 0x000fca00087fe4ff */
[----:B------:R-:W3:Y:S01]  /*1000*/  LDG.E.EL R54, desc[UR4][R54.64] ;  /* 0x0000000436367981 */ /* 0x000ee2000c2e1900 */
[----:B------:R-:W-:-:S04]  /*1010*/  IADD3 R52, P0, R52, UR6, RZ ;  /* 0x0000000634347c10 */ /* 0x000fc8000ff1e0ff */
[----:B------:R-:W-:Y:S02]  /*1020*/  IADD3.X R53, R13, UR7, RZ, P0, !PT ;  /* 0x000000070d357c10 */ /* 0x000fe400087fe4ff */
[----:B------:R-:W-:Y:S01]  /*1030*/  IADD3 R13, P0, R9, R44, RZ ;  /* 0x0000002c090d7210 */ /* 0x000fe20007f1e0ff */
[----:B------:R-:W-:Y:S01]  /*1040*/  FADD R24, -R35, R34 ;  /* 0x0000002223187221 */ /* 0x000fe20000000100 */
[----:B------:R-:W-:Y:S01]  /*1050*/  FFMA R16, R20, R16, R51 ;  /* 0x0000001014107223 */ /* 0x000fe20000000033 */
[----:B------:R-:W2:Y:S02]  /*1060*/  LDG.E.EL R52, desc[UR4][R52.64] ;  /* 0x0000000434347981 */ /* 0x000ea4000c2e1900 */
[----:B-1----:R-:W-:Y:S02]  /*1070*/  IMAD.X R18, R10, 0x1, R49, P0 ;  /* 0x000000010a127824 */ /* 0x002fe400000e0631 */
[----:B------:R-:W-:-:S03]  /*1080*/  IMAD.SHL.U32 R34, R13, 0x4, RZ ;  /* 0x000000040d227824 */ /* 0x000fc600078e00ff */
[----:B------:R-:W-:Y:S02]  /*1090*/  SHF.L.U64.HI R13, R13, 0x2, R18 ;  /* 0x000000020d0d7819 */ /* 0x000fe40000010212 */
[----:B------:R-:W-:Y:S02]  /*10a0*/  IADD3 R18, P0, R34, UR6, RZ ;  /* 0x0000000622127c10 */ /* 0x000fe4000ff1e0ff */
[----:B------:R-:W-:Y:S01]  /*10b0*/  IADD3 R34, P1, R34, UR8, RZ ;  /* 0x0000000822227c10 */ /* 0x000fe2000ff3e0ff */
[----:B------:R-:W-:-:S03]  /*10c0*/  FFMA R24, R4, R24, R35 ;  /* 0x0000001804187223 */ /* 0x000fc60000000023 */
[----:B------:R-:W-:-:S06]  /*10d0*/  IADD3.X R35, R13, UR9, RZ, P1, !PT ;  /* 0x000000090d237c10 */ /* 0x000fcc0008ffe4ff */
[----:B------:R-:W4:Y:S01]  /*10e0*/  LDG.E.EL R35, desc[UR4][R34.64] ;  /* 0x0000000422237981 */ /* 0x000f22000c2e1900 */
[----:B---3--:R-:W-:-:S04]  /*10f0*/  FADD R43, -R19, R54 ;  /* 0x00000036132b7221 */ /* 0x008fc80000000100 */
[----:B------:R-:W-:Y:S01]  /*1100*/  FFMA R43, R22, R43, R19 ;  /* 0x0000002b162b7223 */ /* 0x000fe20000000013 */
[----:B------:R-:W-:Y:S01]  /*1110*/  IADD3.X R19, R13, UR7, RZ, P0, !PT ;  /* 0x000000070d137c10 */ /* 0x000fe200087fe4ff */
[----:B------:R-:W-:-:S04]  /*1120*/  FADD R13, -R46, R47 ;  /* 0x0000002f2e0d7221 */ /* 0x000fc80000000100 */
[----:B------:R-:W-:Y:S01]  /*1130*/  FFMA R13, R21, R13, R46 ;  /* 0x0000000d150d7223 */ /* 0x000fe2000000002e */
[----:B------:R-:W-:Y:S01]  /*1140*/  IADD3 R46, P0, R50, R9, RZ ;  /* 0x00000009322e7210 */ /* 0x000fe20007f1e0ff */
[----:B------:R-:W3:Y:S04]  /*1150*/  LDG.E.EL R19, desc[UR4][R18.64] ;  /* 0x0000000412137981 */ /* 0x000ee8000c2e1900 */
[----:B------:R-:W-:Y:S02]  /*1160*/  IMAD.X R47, R25, 0x1, R10, P0 ;  /* 0x00000001192f7824 */ /* 0x000fe400000e060a */
[----:B------:R-:W-:-:S03]  /*1170*/  IMAD.SHL.U32 R58, R46, 0x4, RZ ;  /* 0x000000042e3a7824 */ /* 0x000fc600078e00ff */
[----:B------:R-:W-:Y:S02]  /*1180*/  SHF.L.U64.HI R46, R46, 0x2, R47 ;  /* 0x000000022e2e7819 */ /* 0x000fe4000001022f */
[----:B------:R-:W-:-:S04]  /*1190*/  IADD3 R60, P0, R58, UR8, RZ ;  /* 0x000000083a3c7c10 */ /* 0x000fc8000ff1e0ff */
[----:B------:R-:W-:-:S05]  /*11a0*/  IADD3.X R61, R46, UR9, RZ, P0, !PT ;  /* 0x000000092e3d7c10 */ /* 0x000fca00087fe4ff */
[----:B------:R-:W4:Y:S01]  /*11b0*/  LDG.E.EL R34, desc[UR4][R60.64] ;  /* 0x000000043c227981 */ /* 0x000f22000c2e1900 */
[----:B------:R-:W-:-:S04]  /*11c0*/  IADD3 R58, P0, R58, UR6, RZ ;  /* 0x000000063a3a7c10 */ /* 0x000fc8000ff1e0ff */
[----:B------:R-:W-:Y:S02]  /*11d0*/  IADD3.X R59, R46, UR7, RZ, P0, !PT ;  /* 0x000000072e3b7c10 */ /* 0x000fe400087fe4ff */
[----:B------:R-:W-:-:S03]  /*11e0*/  LEA R47, P0, R44, UR8, 0x2 ;  /* 0x000000082c2f7c11 */ /* 0x000fc6000f8010ff */
[----:B------:R-:W3:Y:S01]  /*11f0*/  LDG.E.EL R18, desc[UR4][R58.64] ;  /* 0x000000043a127981 */ /* 0x000ee2000c2e1900 */
[----:B------:R-:W-:Y:S02]  /*1200*/  LEA.HI.X R49, R44, UR9, R49, 0x2, P0 ;  /* 0x000000092c317c11 */ /* 0x000fe400080f1431 */
[----:B------:R-:W-:-:S05]  /*1210*/  IADD3 R54, P0, R47, R32, RZ ;  /* 0x000000202f367210 */ /* 0x000fca0007f1e0ff */
[----:B------:R-:W-:Y:S01]  /*1220*/  IMAD.X R55, R49, 0x1, R30, P0 ;  /* 0x0000000131377824 */ /* 0x000fe200000e061e */
[----:B------:R-:W-:-:S04]  /*1230*/  LEA R51, P0, R50, UR8, 0x2 ;  /* 0x0000000832337c11 */ /* 0x000fc8000f8010ff */
[----:B------:R-:W-:Y:S01]  /*1240*/  LEA.HI.X R25, R50, UR9, R25, 0x2, P0 ;  /* 0x0000000932197c11 */ /* 0x000fe200080f1419 */
[----:B------:R-:W-:-:S05]  /*1250*/  IMAD.WIDE R56, R8, 0x4, R54 ;  /* 0x0000000408387825 */ /* 0x000fca00078e0236 */
[----:B------:R-:W5:Y:S01]  /*1260*/  LDG.E.EL R53, desc[UR4][R56.64] ;  /* 0x0000000438357981 */ /* 0x000f62000c2e1900 */
[----:B----4-:R-:W-:-:S04]  /*1270*/  FADD R34, -R35, R34 ;  /* 0x0000002223227221 */ /* 0x010fc80000000100 */
[----:B------:R-:W-:Y:S01]  /*1280*/  FFMA R44, R22, R34, R35 ;  /* 0x00000022162c7223 */ /* 0x000fe20000000023 */
[----:B------:R-:W-:-:S05]  /*1290*/  IADD3 R34, P0, R51, R32, RZ ;  /* 0x0000002033227210 */ /* 0x000fca0007f1e0ff */
[----:B------:R-:W-:Y:S02]  /*12a0*/  IMAD.X R35, R25, 0x1, R30, P0 ;  /* 0x0000000119237824 */ /* 0x000fe400000e061e */
[----:B------:R-:W-:-:S06]  /*12b0*/  IMAD.WIDE R54, R8, 0x4, R34 ;  /* 0x0000000408367825 */ /* 0x000fcc00078e0222 */
[----:B------:R-:W5:Y:S01]  /*12c0*/  LDG.E.EL R54, desc[UR4][R54.64] ;  /* 0x0000000436367981 */ /* 0x000f62000c2e1900 */
[----:B------:R-:W-:-:S04]  /*12d0*/  SHF.R.U32.HI R35, RZ, 0x1c, R15 ;  /* 0x0000001cff237819 */ /* 0x000fc8000001160f */
[----:B------:R-:W-:-:S04]  /*12e0*/  LOP3.LUT R35, R35, 0x8, RZ, 0xc0, !PT ;  /* 0x0000000823237812 */ /* 0x000fc800078ec0ff */
[----:B------:R-:W-:Y:S01]  /*12f0*/  IADD3 R34, P0, R14, R35, RZ ;  /* 0x000000230e227210 */ /* 0x000fe20007f1e0ff */
[----:B---3--:R-:W-:Y:S01]  /*1300*/  FADD R14, -R19, R18 ;  /* 0x00000012130e7221 */ /* 0x008fe20000000100 */
[----:B------:R-:W-:-:S03]  /*1310*/  FADD R17, -R48, R17 ;  /* 0x0000001130117221 */ /* 0x000fc60000000100 */
[----:B------:R-:W-:Y:S02]  /*1320*/  IMAD.X R15, RZ, RZ, R15, P0 ;  /* 0x000000ffff0f7224 */ /* 0x000fe400000e060f */
[----:B------:R-:W-:Y:S01]  /*1330*/  FFMA R14, R22, R14, R19 ;  /* 0x0000000e160e7223 */ /* 0x000fe20000000013 */
[----:B------:R-:W-:Y:S01]  /*1340*/  IADD3 R19, P0, R41, R34, RZ ;  /* 0x0000002229137210 */ /* 0x000fe20007f1e0ff */
[----:B--2---:R-:W-:Y:S01]  /*1350*/  FADD R52, -R45, R52 ;  /* 0x000000342d347221 */ /* 0x004fe20000000100 */
[----:B------:R-:W-:-:S03]  /*1360*/  FFMA R17, R21, R17, R48 ;  /* 0x0000001115117223 */ /* 0x000fc60000000030 */
[----:B------:R-:W-:Y:S02]  /*1370*/  IMAD.X R48, R42, 0x1, R15, P0 ;  /* 0x000000012a307824 */ /* 0x000fe400000e060f */
[----:B------:R-:W-:Y:S01]  /*1380*/  FFMA R18, R22, R52, R45 ;  /* 0x0000003416127223 */ /* 0x000fe2000000002d */
[C---:B------:R-:W-:Y:S01]  /*1390*/  IMAD.SHL.U32 R35, R19.reuse, 0x4, RZ ;  /* 0x0000000413237824 */ /* 0x040fe200078e00ff */
[----:B------:R-:W-:Y:S02]  /*13a0*/  SHF.R.U32.HI R45, RZ, 0x1c, R27 ;  /* 0x0000001cff2d7819 */ /* 0x000fe4000001161b */
[----:B------:R-:W-:Y:S02]  /*13b0*/  SHF.L.U64.HI R19, R19, 0x2, R48 ;  /* 0x0000000213137819 */ /* 0x000fe40000010230 */
[----:B------:R-:W-:Y:S02]  /*13c0*/  IADD3 R52, P0, R35, UR6, RZ ;  /* 0x0000000623347c10 */ /* 0x000fe4000ff1e0ff */
[----:B------:R-:W-:Y:S01]  /*13d0*/  LOP3.LUT R45, R45, 0x8, RZ, 0xc0, !PT ;  /* 0x000000082d2d7812 */ /* 0x000fe200078ec0ff */
[----:B-----5:R-:W-:-:S04]  /*13e0*/  FADD R46, -R53, R54 ;  /* 0x00000036352e7221 */ /* 0x020fc80000000100 */
[----:B------:R-:W-:Y:S01]  /*13f0*/  FFMA R46, R22, R46, R53 ;  /* 0x0000002e162e7223 */ /* 0x000fe20000000035 */
[----:B------:R-:W-:Y:S02]  /*1400*/  IADD3.X R53, R19, UR7, RZ, P0, !PT ;  /* 0x0000000713357c10 */ /* 0x000fe400087fe4ff */
[----:B------:R-:W-:Y:S02]  /*1410*/  IADD3 R48, P0, R26, R45, RZ ;  /* 0x0000002d1a307210 */ /* 0x000fe40007f1e0ff */
[----:B------:R-:W-:Y:S01]  /*1420*/  IADD3 R26, P1, R35, UR8, RZ ;  /* 0x00000008231a7c10 */ /* 0x000fe2000ff3e0ff */
[----:B------:R0:W2:Y:S02]  /*1430*/  LDG.E.EL R50, desc[UR4][R52.64] ;  /* 0x0000000434327981 */ /* 0x0000a4000c2e1900 */
[----:B------:R-:W-:Y:S01]  /*1440*/  IMAD.X R35, RZ, RZ, R27, P0 ;  /* 0x000000ffff237224 */ /* 0x000fe200000e061b */
[----:B------:R-:W-:Y:S02]  /*1450*/  IADD3.X R27, R19, UR9, RZ, P1, !PT ;  /* 0x00000009131b7c10 */ /* 0x000fe40008ffe4ff */
[----:B------:R-:W-:-:S03]  /*1460*/  IADD3 R19, P0, R48, R41, RZ ;  /* 0x0000002930137210 */ /* 0x000fc60007f1e0ff */
[----:B------:R1:W3:Y:S02]  /*1470*/  LDG.E.EL R26, desc[UR4][R26.64] ;  /* 0x000000041a1a7981 */ /* 0x0002e4000c2e1900 */
[----:B------:R-:W-:Y:S02]  /*1480*/  IMAD.X R42, R35, 0x1, R42, P0 ;  /* 0x00000001232a7824 */ /* 0x000fe400000e062a */
[----:B------:R-:W-:-:S03]  /*1490*/  IMAD.SHL.U32 R54, R19, 0x4, RZ ;  /* 0x0000000413367824 */ /* 0x000fc600078e00ff */
[----:B------:R-:W-:Y:S02]  /*14a0*/  SHF.L.U64.HI R19, R19, 0x2, R42 ;  /* 0x0000000213137819 */ /* 0x000fe4000001022a */
[----:B0-----:R-:W-:-:S04]  /*14b0*/  IADD3 R52, P1, R54, UR8, RZ ;  /* 0x0000000836347c10 */ /* 0x001fc8000ff3e0ff */
[----:B------:R-:W-:-:S06]  /*14c0*/  IADD3.X R53, R19, UR9, RZ, P1, !PT ;  /* 0x0000000913357c10 */ /* 0x000fcc0008ffe4ff */
[----:B------:R-:W3:Y:S01]  /*14d0*/  LDG.E.EL R53, desc[UR4][R52.64] ;  /* 0x0000000434357981 */ /* 0x000ee2000c2e1900 */
[----:B------:R-:W-:-:S04]  /*14e0*/  IADD3 R54, P0, R54, UR6, RZ ;  /* 0x0000000636367c10 */ /* 0x000fc8000ff1e0ff */
[----:B------:R-:W-:-:S06]  /*14f0*/  IADD3.X R55, R19, UR7, RZ, P0, !PT ;  /* 0x0000000713377c10 */ /* 0x000fcc00087fe4ff */
[----:B------:R-:W2:Y:S01]  /*1500*/  LDG.E.EL R55, desc[UR4][R54.64] ;  /* 0x0000000436377981 */ /* 0x000ea2000c2e1900 */
[----:B-1----:R-:W-:-:S05]  /*1510*/  IADD3 R27, P0, R9, R34, RZ ;  /* 0x00000022091b7210 */ /* 0x002fca0007f1e0ff */
[----:B------:R-:W-:Y:S01]  /*1520*/  IMAD.X R42, R10, 0x1, R15, P0 ;  /* 0x000000010a2a7824 */ /* 0x000fe200000e060f */
[----:B------:R-:W-:-:S05]  /*1530*/  IADD3 R58, P3, R51, R36, RZ ;  /* 0x00000024333a7210 */ /* 0x000fca0007f7e0ff */
[----:B------:R-:W-:Y:S02]  /*1540*/  IMAD.X R59, R25, 0x1, R38, P3 ;  /* 0x00000001193b7824 */ /* 0x000fe400018e0626 */
[----:B------:R-:W-:-:S06]  /*1550*/  IMAD.WIDE R58, R28, 0x4, R58 ;  /* 0x000000041c3a7825 */ /* 0x000fcc00078e023a */
[----:B------:R-:W4:Y:S01]  /*1560*/  LDG.E.EL R58, desc[UR4][R58.64] ;  /* 0x000000043a3a7981 */ /* 0x000f22000c2e1900 */
[----:B---3--:R-:W-:-:S04]  /*1570*/  FADD R41, -R26, R53 ;  /* 0x000000351a297221 */ /* 0x008fc80000000100 */
[----:B------:R-:W-:Y:S01]  /*1580*/  FFMA R41, R23, R41, R26 ;  /* 0x0000002917297223 */ /* 0x000fe2000000001a */
[C---:B------:R-:W-:Y:S01]  /*1590*/  IMAD.SHL.U32 R26, R27.reuse, 0x4, RZ ;  /* 0x000000041b1a7824 */ /* 0x040fe200078e00ff */
[----:B------:R-:W-:-:S04]  /*15a0*/  SHF.L.U64.HI R27, R27, 0x2, R42 ;  /* 0x000000021b1b7819 */ /* 0x000fc8000001022a */
[----:B------:R-:W-:-:S04]  /*15b0*/  IADD3 R56, P0, R26, UR6, RZ ;  /* 0x000000061a387c10 */ /* 0x000fc8000ff1e0ff */
[----:B------:R-:W-:Y:S02]  /*15c0*/  IADD3.X R57, R27, UR7, RZ, P0, !PT ;  /* 0x000000071b397c10 */ /* 0x000fe400087fe4ff */
[----:B------:R-:W-:Y:S01]  /*15d0*/  IADD3 R26, P0, R26, UR8, RZ ;  /* 0x000000081a1a7c10 */ /* 0x000fe2000ff1e0ff */
[----:B--2---:R-:W-:Y:S02]  /*15e0*/  FADD R19, -R50, R55 ;  /* 0x0000003732137221 */ /* 0x004fe40000000100 */
[----:B------:R-:W2:Y:S01]  /*15f0*/  LDG.E.EL R56, desc[UR4][R56.64] ;  /* 0x0000000438387981 */ /* 0x000ea2000c2e1900 */
[----:B------:R-:W-:Y:S02]  /*1600*/  IADD3.X R27, R27, UR9, RZ, P0, !PT ;  /* 0x000000091b1b7c10 */ /* 0x000fe400087fe4ff */
[----:B------:R-:W-:-:S03]  /*1610*/  IADD3 R9, P0, R48, R9, RZ ;  /* 0x0000000930097210 */ /* 0x000fc60007f1e0ff */
[----:B------:R0:W3:Y:S02]  /*1620*/  LDG.E.EL R42, desc[UR4][R26.64] ;  /* 0x000000041a2a7981 */ /* 0x0000e4000c2e1900 */
[----:B------:R-:W-:Y:S02]  /*1630*/  IMAD.SHL.U32 R52, R9, 0x4, RZ ;  /* 0x0000000409347824 */ /* 0x000fe400078e00ff */
[----:B------:R-:W-:-:S03]  /*1640*/  IMAD.X R10, R35, 0x1, R10, P0 ;  /* 0x00000001230a7824 */ /* 0x000fc600000e060a */
[----:B------:R-:W-:Y:S02]  /*1650*/  IADD3 R54, P0, R52, UR6, RZ ;  /* 0x0000000634367c10 */ /* 0x000fe4000ff1e0ff */
[----:B------:R-:W-:Y:S02]  /*1660*/  SHF.L.U64.HI R9, R9, 0x2, R10 ;  /* 0x0000000209097819 */ /* 0x000fe4000001020a */
[----:B------:R-:W-:Y:S02]  /*1670*/  IADD3 R52, P1, R52, UR8, RZ ;  /* 0x0000000834347c10 */ /* 0x000fe4000ff3e0ff */
[----:B------:R-:W-:Y:S02]  /*1680*/  IADD3.X R55, R9, UR7, RZ, P0, !PT ;  /* 0x0000000709377c10 */ /* 0x000fe400087fe4ff */
[----:B------:R-:W-:Y:S02]  /*1690*/  IADD3.X R53, R9, UR9, RZ, P1, !PT ;  /* 0x0000000909357c10 */ /* 0x000fe40008ffe4ff */
[----:B------:R-:W-:-:S02]  /*16a0*/  LEA R9, P0, R34, UR8, 0x2 ;  /* 0x0000000822097c11 */ /* 0x000fc4000f8010ff */
[----:B0-----:R-:W-:Y:S01]  /*16b0*/  IADD3 R26, P1, R36, R29, RZ ;  /* 0x0000001d241a7210 */ /* 0x001fe20007f3e0ff */
[----:B------:R-:W-:Y:S01]  /*16c0*/  FFMA R19, R23, R19, R50 ;  /* 0x0000001317137223 */ /* 0x000fe20000000032 */
[----:B------:R-:W-:Y:S01]  /*16d0*/  LEA.HI.X R15, R34, UR9, R15, 0x2, P0 ;  /* 0x00000009220f7c11 */ /* 0x000fe200080f140f */
[----:B------:R-:W3:Y:S01]  /*16e0*/  LDG.E.EL R53, desc[UR4][R52.64] ;  /* 0x0000000434357981 */ /* 0x000ee2000c2e1900 */
[----:B------:R-:W-:Y:S01]  /*16f0*/  LEA R45, P0, R48, UR8, 0x2 ;  /* 0x00000008302d7c11 */ /* 0x000fe2000f8010ff */
[----:B------:R-:W-:Y:S02]  /*1700*/  IMAD.X R27, R38, 0x1, R31, P1 ;  /* 0x00000001261b7824 */ /* 0x000fe400008e061f */
[----:B------:R-:W2:Y:S01]  /*1710*/  LDG.E.EL R55, desc[UR4][R54.64] ;  /* 0x0000000436377981 */ /* 0x000ea2000c2e1900 */
[----:B------:R-:W-:Y:S02]  /*1720*/  LEA.HI.X R57, R48, UR9, R35, 0x2, P0 ;  /* 0x0000000930397c11 */ /* 0x000fe400080f1423 */
[----:B------:R-:W-:-:S02]  /*1730*/  IADD3 R34, P0, R9, R32, RZ ;  /* 0x0000002009227210 */ /* 0x000fc40007f1e0ff */
[----:B------:R-:W-:-:S03]  /*1740*/  IADD3 R32, P1, R45, R32, RZ ;  /* 0x000000202d207210 */ /* 0x000fc60007f3e0ff */
[--C-:B------:R-:W-:Y:S01]  /*1750*/  IMAD.X R35, R15, 0x1, R30.reuse, P0 ;  /* 0x000000010f237824 */ /* 0x100fe200000e061e */
[----:B------:R-:W-:Y:S01]  /*1760*/  IADD3 R50, P0, R36, R33, RZ ;  /* 0x0000002124327210 */ /* 0x000fe20007f1e0ff */
[----:B------:R-:W-:Y:S01]  /*1770*/  IMAD.X R33, R57, 0x1, R30, P1 ;  /* 0x0000000139217824 */ /* 0x000fe200008e061e */
[----:B------:R-:W-:Y:S02]  /*1780*/  IADD3 R30, P1, R36, R47, RZ ;  /* 0x0000002f241e7210 */ /* 0x000fe40007f3e0ff */
[----:B------:R-:W-:Y:S02]  /*1790*/  IADD3 R48, P2, R36, R9, RZ ;  /* 0x0000000924307210 */ /* 0x000fe40007f5e0ff */
[----:B------:R-:W-:Y:S01]  /*17a0*/  IADD3 R36, P4, R45, R36, RZ ;  /* 0x000000242d247210 */ /* 0x000fe20007f9e0ff */
[----:B------:R-:W-:-:S04]  /*17b0*/  IMAD.WIDE R34, R8, 0x4, R34 ;  /* 0x0000000408227825 */ /* 0x000fc800078e0222 */
[----:B------:R-:W-:Y:S02]  /*17c0*/  IMAD.WIDE R32, R8, 0x4, R32 ;  /* 0x0000000408207825 */ /* 0x000fe400078e0220 */
[----:B------:R-:W5:Y:S02]  /*17d0*/  LDG.E.EL R34, desc[UR4][R34.64] ;  /* 0x0000000422227981 */ /* 0x000f64000c2e1900 */
[C---:B------:R-:W-:Y:S02]  /*17e0*/  IMAD.X R51, R38.reuse, 0x1, R37, P0 ;  /* 0x0000000126337824 */ /* 0x040fe400000e0625 */
[C---:B------:R-:W-:Y:S01]  /*17f0*/  IMAD.X R31, R38.reuse, 0x1, R49, P1 ;  /* 0x00000001261f7824 */ /* 0x040fe200008e0631 */
[----:B------:R-:W5:Y:S01]  /*1800*/  LDG.E.EL R33, desc[UR4][R32.64] ;  /* 0x0000000420217981 */ /* 0x000f62000c2e1900 */
[----:B------:R-:W-:Y:S02]  /*1810*/  IMAD.X R49, R38, 0x1, R15, P2 ;  /* 0x0000000126317824 */ /* 0x000fe400010e060f */
[----:B------:R-:W-:-:S02]  /*1820*/  IMAD.X R37, R57, 0x1, R38, P4 ;  /* 0x0000000139257824 */ /* 0x000fc400020e0626 */
[----:B------:R-:W-:-:S04]  /*1830*/  IMAD.WIDE R26, R28, 0x4, R26 ;  /* 0x000000041c1a7825 */ /* 0x000fc800078e021a */
[C---:B------:R-:W-:Y:S02]  /*1840*/  IMAD.WIDE R50, R28.reuse, 0x4, R50 ;  /* 0x000000041c327825 */ /* 0x040fe400078e0232 */
[----:B------:R0:W2:Y:S02]  /*1850*/  LDG.E.EL R27, desc[UR4][R26.64] ;  /* 0x000000041a1b7981 */ /* 0x0000a4000c2e1900 */
[C---:B------:R-:W-:Y:S02]  /*1860*/  IMAD.WIDE R30, R28.reuse, 0x4, R30 ;  /* 0x000000041c1e7825 */ /* 0x040fe400078e021e */
[----:B------:R-:W4:Y:S02]  /*1870*/  LDG.E.EL R50, desc[UR4][R50.64] ;  /* 0x0000000432327981 */ /* 0x000f24000c2e1900 */
[C---:B------:R-:W-:Y:S02]  /*1880*/  IMAD.WIDE R48, R28.reuse, 0x4, R48 ;  /* 0x000000041c307825 */ /* 0x040fe400078e0230 */
[----:B------:R-:W4:Y:S02]  /*1890*/  LDG.E.EL R31, desc[UR4][R30.64] ;  /* 0x000000041e1f7981 */ /* 0x000f24000c2e1900 */
[----:B------:R-:W-:-:S02]  /*18a0*/  IMAD.WIDE R36, R28, 0x4, R36 ;  /* 0x000000041c247825 */ /* 0x000fc400078e0224 */
[----:B------:R-:W4:Y:S01]  /*18b0*/  LDG.E.EL R48, desc[UR4][R48.64] ;  /* 0x0000000430307981 */ /* 0x000f22000c2e1900 */
[----:B------:R-:W-:Y:S01]  /*18c0*/  SHF.R.S32.HI R8, RZ, 0x1f, R7 ;  /* 0x0000001fff087819 */ /* 0x000fe20000011407 */
[----:B------:R-:W1:Y:S02]  /*18d0*/  LDC.64 R28, c[0x0][0x250] ;  /* 0x00009400ff1c7b82 */ /* 0x000e640000000a00 */
[----:B------:R-:W4:Y:S01]  /*18e0*/  LDG.E.EL R37, desc[UR4][R36.64] ;  /* 0x0000000424257981 */ /* 0x000f22000c2e1900 */
[----:B------:R-:W-:Y:S02]  /*18f0*/  LEA.HI R15, R8, R7, RZ, 0x10 ;  /* 0x00000007080f7211 */ /* 0x000fe400078f80ff */
[----:B0-----:R-:W-:-:S03]  /*1900*/  SHF.R.S32.HI R26, RZ, 0x1f, R11 ;  /* 0x0000001fff1a7819 */ /* 0x001fc6000001140b */
[----:B------:R-:W0:Y:S01]  /*1910*/  LDC.64 R8, c[0x0][0x258] ;  /* 0x00009600ff087b82 */ /* 0x000e220000000a00 */
[C---:B------:R-:W-:Y:S01]  /*1920*/  IMAD.SHL.U32 R10, R15.reuse, 0x2, RZ ;  /* 0x000000020f0a7824 */ /* 0x040fe200078e00ff */
[----:B------:R-:W-:Y:S02]  /*1930*/  LEA.HI R26, R26, R11, RZ, 0x10 ;  /* 0x0000000b1a1a7211 */ /* 0x000fe400078f80ff */
[----:B------:R-:W-:Y:S02]  /*1940*/  LOP3.LUT R25, R15, 0xffff0000, RZ, 0xc0, !PT ;  /* 0xffff00000f197812 */ /* 0x000fe400078ec0ff */
[----:B------:R-:W-:Y:S01]  /*1950*/  LOP3.LUT R10, R10, 0xfffe0000, RZ, 0xc0, !PT ;  /* 0xfffe00000a0a7812 */ /* 0x000fe200078ec0ff */
[----:B------:R-:W-:-:S03]  /*1960*/  IMAD.SHL.U32 R15, R26, 0x2, RZ ;  /* 0x000000021a0f7824 */ /* 0x000fc600078e00ff */
[----:B------:R-:W-:Y:S02]  /*1970*/  IADD3 R25, R10, R7, -R25 ;  /* 0x000000070a197210 */ /* 0x000fe40007ffe819 */
[----:B------:R-:W-:Y:S02]  /*1980*/  LOP3.LUT R10, R15, 0xfffe0000, RZ, 0xc0, !PT ;  /* 0xfffe00000f0a7812 */ /* 0x000fe400078ec0ff */
[----:B------:R-:W-:Y:S01]  /*1990*/  LOP3.LUT R26, R26, 0xffff0000, RZ, 0xc0, !PT ;  /* 0xffff00001a1a7812 */ /* 0x000fe200078ec0ff */
[----:B------:R-:W-:Y:S01]  /*19a0*/  FADD R6, -R5, R6 ;  /* 0x0000000605067221 */ /* 0x000fe20000000100 */
[----:B-1----:R-:W-:-:S05]  /*19b0*/  IMAD.WIDE R28, R7, 0x4, R28 ;  /* 0x00000004071c7825 */ /* 0x002fca00078e021c */
[----:B------:R-:W-:Y:S01]  /*19c0*/  STG.E.128 desc[UR4][R28.64], R16 ;  /* 0x000000101c007986 */ /* 0x000fe2000c101d04 */
[----:B---3--:R-:W-:-:S04]  /*19d0*/  FADD R53, -R42, R53 ;  /* 0x000000352a357221 */ /* 0x008fc80000000100 */
[----:B------:R-:W-:Y:S01]  /*19e0*/  FFMA R42, R23, R53, R42 ;  /* 0x00000035172a7223 */ /* 0x000fe2000000002a */
[----:B-----5:R-:W-:Y:S01]  /*19f0*/  FADD R15, -R34, R33 ;  /* 0x00000021220f7221 */ /* 0x020fe20000000100 */
[----:B------:R-:W-:-:S03]  /*1a00*/  IADD3 R33, R10, R11, -R26 ;  /* 0x0000000b0a217210 */ /* 0x000fc60007ffe81a */
[----:B------:R-:W-:Y:S01]  /*1a10*/  FFMA R34, R23, R15, R34 ;  /* 0x0000000f17227223 */ /* 0x000fe20000000022 */
[----:B------:R-:W-:-:S03]  /*1a20*/  FADD R26, -R43, R46 ;  /* 0x0000002e2b1a7221 */ /* 0x000fc60000000100 */
[----:B------:R-:W-:Y:S01]  /*1a30*/  FADD R34, -R41, R34 ;  /* 0x0000002229227221 */ /* 0x000fe20000000100 */
[----:B--2---:R-:W-:Y:S01]  /*1a40*/  FADD R35, -R27, R39 ;  /* 0x000000271b237221 */ /* 0x004fe20000000100 */
[----:B----4-:R-:W-:Y:S01]  /*1a50*/  FADD R40, -R50, R40 ;  /* 0x0000002832287221 */ /* 0x010fe20000000100 */
[----:B------:R-:W-:Y:S02]  /*1a60*/  FADD R58, -R31, R58 ;  /* 0x0000003a1f3a7221 */ /* 0x000fe40000000100 */
[----:B------:R-:W-:Y:S01]  /*1a70*/  FFMA R35, R20, R35, R27 ;  /* 0x0000002314237223 */ /* 0x000fe2000000001b */
[----:B------:R-:W-:Y:S01]  /*1a80*/  FFMA R21, R21, R40, R50 ;  /* 0x0000002815157223 */ /* 0x000fe20000000032 */
[----:B------:R-:W-:Y:S01]  /*1a90*/  FFMA R31, R22, R58, R31 ;  /* 0x0000003a161f7223 */ /* 0x000fe2000000001f */
[----:B------:R-:W-:Y:S01]  /*1aa0*/  FADD R37, -R48, R37 ;  /* 0x0000002530257221 */ /* 0x000fe20000000100 */
[----:B------:R-:W-:Y:S01]  /*1ab0*/  FADD R15, -R56, R55 ;  /* 0x00000037380f7221 */ /* 0x000fe20000000100 */
[----:B0-----:R-:W-:-:S04]  /*1ac0*/  IMAD.WIDE R10, R25, 0x4, R8 ;  /* 0x00000004190a7825 */ /* 0x001fc800078e0208 */
[C---:B------:R-:W-:Y:S01]  /*1ad0*/  FFMA R37, R23.reuse, R37, R48 ;  /* 0x0000002517257223 */ /* 0x040fe20000000030 */
[C---:B------:R-:W-:Y:S01]  /*1ae0*/  FFMA R25, R4.reuse, R6, R5 ;  /* 0x0000000604197223 */ /* 0x040fe20000000005 */
[C---:B------:R-:W-:Y:S01]  /*1af0*/  FFMA R26, R4.reuse, R26, R43 ;  /* 0x0000001a041a7223 */ /* 0x040fe2000000002b */
[----:B------:R-:W-:Y:S01]  /*1b00*/  FFMA R27, R4, R34, R41 ;  /* 0x00000022041b7223 */ /* 0x000fe20000000029 */
[----:B------:R-:W-:Y:S01]  /*1b10*/  FADD R4, -R2, R35 ;  /* 0x0000002302047221 */ /* 0x000fe20000000100 */
[----:B------:R-:W-:Y:S01]  /*1b20*/  FADD R5, -R0, R21 ;  /* 0x0000001500057221 */ /* 0x000fe20000000100 */
[----:B------:R-:W-:Y:S01]  /*1b30*/  FADD R31, -R44, R31 ;  /* 0x0000001f2c1f7221 */ /* 0x000fe20000000100 */
[----:B------:R-:W-:Y:S01]  /*1b40*/  FADD R7, -R42, R37 ;  /* 0x000000252a077221 */ /* 0x000fe20000000100 */
[----:B------:R-:W-:Y:S01]  /*1b50*/  FFMA R15, R23, R15, R56 ;  /* 0x0000000f170f7223 */ /* 0x000fe20000000038 */
[----:B------:R-:W-:-:S04]  /*1b60*/  IMAD.WIDE R8, R33, 0x4, R8 ;  /* 0x0000000421087825 */ /* 0x000fc800078e0208 */
[C---:B------:R-:W-:Y:S01]  /*1b70*/  FFMA R4, R3.reuse, R4, R2 ;  /* 0x0000000403047223 */ /* 0x040fe20000000002 */
[C---:B------:R-:W-:Y:S01]  /*1b80*/  FFMA R5, R3.reuse, R5, R0 ;  /* 0x0000000503057223 */ /* 0x040fe20000000000 */
[C---:B------:R-:W-:Y:S01]  /*1b90*/  FFMA R6, R3.reuse, R31, R44 ;  /* 0x0000001f03067223 */ /* 0x040fe2000000002c */
[----:B------:R-:W-:Y:S01]  /*1ba0*/  FFMA R7, R3, R7, R42 ;  /* 0x0000000703077223 */ /* 0x000fe2000000002a */
[----:B------:R-:W-:Y:S04]  /*1bb0*/  STG.E.128 desc[UR4][R28.64+0x800], R12 ;  /* 0x0008000c1c007986 */ /* 0x000fe8000c101d04 */
[----:B------:R-:W-:Y:S04]  /*1bc0*/  STG.E.128 desc[UR4][R10.64], R24 ;  /* 0x000000180a007986 */ /* 0x000fe8000c101d04 */
[----:B------:R-:W-:Y:S01]  /*1bd0*/  STG.E.128 desc[UR4][R8.64], R4 ;  /* 0x0000000408007986 */ /* 0x000fe2000c101d04 */
[----:B------:R-:W-:Y:S05]  /*1be0*/  EXIT ;  /* 0x000000000000794d */ /* 0x000fea0003800000 */
.L_x_0:
[----:B------:R-:W-:-:S00]  /*1bf0*/  BRA `(.L_x_0) ;  /* 0xfffffffc00fc7947 */ /* 0x000fc0000383ffff */
[----:B------:R-:W-:-:S00]  /*1c00*/  NOP ;  /* 0x0000000000007918 */ /* 0x000fc00000000000 */
[----:B------:R-:W-:-:S00]  /*1c10*/  NOP ;  /* 0x0000000000007918 */ /* 0x000fc00000000000 */
[----:B------:R-:W-:-:S00]  /*1c20*/  NOP ;  /* 0x0000000000007918 */ /* 0x000fc00000000000 */
[----:B------:R-:W-:-:S00]  /*1c30*/  NOP ;  /* 0x0000000000007918 */ /* 0x000fc00000000000 */
[----:B------:R-:W-:-:S00]  /*1c40*/  NOP ;  /* 0x0000000000007918 */ /* 0x000fc00000000000 */
[----:B------:R-:W-:-:S00]  /*1c50*/  NOP ;  /* 0x0000000000007918 */ /* 0x000fc00000000000 */
[----:B------:R-:W-:-:S00]  /*1c60*/  NOP ;  /* 0x0000000000007918 */ /* 0x000fc00000000000 */
[----:B------:R-:W-:-:S00]  /*1c70*/  NOP ;  /* 0x0000000000007918 */ /* 0x000fc00000000000 */
.L_x_1:


//--------------------- .nv.constant0.triton_poi_fused__unsafe_index_add_mul_sub_26 --------------------------
	.section	.nv.constant0.triton_poi_fused__unsafe_index_add_mul_sub_26,"a",@progbits
	.sectionflags	@""
	.align	4
.nv.constant0.triton_poi_fused__unsafe_index_add_mul_sub_26:
	.zero		612
